def gluon_wgmma(
    a_ptr,
    b_ptr,
    c_ptr,
    M,
    N,
    K,
    stride_am,
    stride_bk,
    stride_cm,
    BLOCK_M: gl.constexpr,
    BLOCK_N: gl.constexpr,
    BLOCK_K: gl.constexpr,
    DTYPE: gl.constexpr,
    A_LAYOUT: gl.constexpr,
    B_LAYOUT: gl.constexpr,
    C_LAYOUT: gl.constexpr,
    B_SHAPE: gl.constexpr,
    TRANS_B: gl.constexpr,
    NUM_BUFFERS: gl.constexpr,
    NUM_WARPS: gl.constexpr,
):
    a_desc = tma.make_tensor_descriptor(
        a_ptr, [M, K], [stride_am, 1], [BLOCK_M, BLOCK_K], A_LAYOUT
    )
    b_desc = tma.make_tensor_descriptor(
        b_ptr,
        [N, K] if TRANS_B else [K, N],
        [stride_bk, 1],
        B_SHAPE,
        B_LAYOUT,
    )
    c_desc = tma.make_tensor_descriptor(
        c_ptr, [M, N], [stride_cm, 1], [BLOCK_M, BLOCK_N], C_LAYOUT
    )

    a_bufs = gl.allocate_shared_memory(
        DTYPE, [NUM_BUFFERS, BLOCK_M, BLOCK_K], A_LAYOUT
    )
    b_bufs = gl.allocate_shared_memory(DTYPE, [NUM_BUFFERS] + B_SHAPE, B_LAYOUT)

    pid_m = gl.program_id(0)
    pid_n = gl.program_id(1)
    off_m = pid_m * BLOCK_M
    off_n = pid_n * BLOCK_N

    mma_layout: gl.constexpr = pick_wgmma_layout(DTYPE, BLOCK_M, BLOCK_N, NUM_WARPS)
    acc = warpgroup_mma_init(
        gl.zeros((BLOCK_M, BLOCK_N), dtype=gl.float32, layout=mma_layout)
    )

    bars = gl.allocate_shared_memory(
        gl.int64, [NUM_BUFFERS, 1], mbarrier.MBarrierLayout()
    )
    for i in gl.static_range(NUM_BUFFERS):
        mbarrier.init(bars.index(i), count=1)
    idx = 0
    phase = 0

    for k in range(0, K, BLOCK_K):
        a = a_bufs.index(idx)
        b = b_bufs.index(idx)
        bar = bars.index(idx)
        mbarrier.expect(bar, a_desc.block_type.nbytes + b_desc.block_type.nbytes)
        tma.async_copy_global_to_shared(a_desc, [off_m, k], bar, a)
        tma.async_copy_global_to_shared(
            b_desc, [off_n, k] if TRANS_B else [k, off_n], bar, b
        )
        mbarrier.wait(bar, phase=phase)

        if TRANS_B:
            b = b.permute((1, 0))
        acc = warpgroup_mma_wait(num_outstanding=0, deps=(acc,))
        acc = warpgroup_mma(a, b, acc, is_async=True)

        idx += 1
        if idx == NUM_BUFFERS:
            idx = 0
            phase ^= 1

    acc = warpgroup_mma_wait(num_outstanding=0, deps=(acc,))
    for i in gl.static_range(NUM_BUFFERS):
        mbarrier.invalidate(bars.index(i))

    c_smem = gl.allocate_shared_memory(DTYPE, [BLOCK_M, BLOCK_N], C_LAYOUT)
    c_smem.store(acc.to(DTYPE))
    fence_async_shared()
    tma.async_copy_shared_to_global(c_desc, [off_m, off_n], c_smem)
    tma.store_wait(pendings=0)

# config = {"BLOCK_K": 64, "BLOCK_M": 64, "BLOCK_N": 64, "arch": "sm_90", "dtype": "bf16", "num_buffers": 2, "num_warps": 8, "trans_b": 1}
# arch = sm_90


// ===== COMPILED SASS (sm_90a) =====

	.target	sm_90a

	.elftype	@"ET_EXEC"


//--------------------- .note.nv.tkinfo           --------------------------
	.section	.note.nv.tkinfo,"",@"SHT_NOTE"
	.sectionflags	@"SHF_NOTE_NV_TKINFO"
	.tkinfo
        /*0018*/ 	.word	0x00000002
        /*0030*/ 	.string	""
        /*0030*/ 	.string	"ptxas"
        /*0030*/ 	.string	"Cuda compilation tools, release 13.0, V13.0.88"
        /*0030*/ 	.string	"Build cuda_13.0.r13.0/compiler.36424714_0"
        /*0030*/ 	.string	"-v  -suppress-debug-info  -lineinfo  -arch sm_90a "



//--------------------- .note.nv.cuinfo           --------------------------
	.section	.note.nv.cuinfo,"",@"SHT_NOTE"
	.sectionflags	@"SHF_NOTE_NV_CUINFO"
        /*0018*/ 	.short	0x0002
        /*001a*/ 	.short	0x005a
        /*001c*/ 	.short	0x0082
	.zero		2


//--------------------- .nv.info                  --------------------------
	.section	.nv.info,"",@"SHT_CUDA_INFO"
	.align	4


	//----- nvinfo : EIATTR_REGCOUNT
	.align		4
        /*0000*/ 	.byte	0x04, 0x2f
        /*0002*/ 	.short	(.L_1 - .L_0)
	.align		4
.L_0:
        /*0004*/ 	.word	index@(gluon_wgmma)
        /*0008*/ 	.word	0x0000002a


	//----- nvinfo : EIATTR_FRAME_SIZE
	.align		4
.L_1:
        /*000c*/ 	.byte	0x04, 0x11
        /*000e*/ 	.short	(.L_3 - .L_2)
	.align		4
.L_2:
        /*0010*/ 	.word	index@(gluon_wgmma)
        /*0014*/ 	.word	0x00000000


	//----- nvinfo : EIATTR_MIN_STACK_SIZE
	.align		4
.L_3:
        /*0018*/ 	.byte	0x04, 0x12
        /*001a*/ 	.short	(.L_5 - .L_4)
	.align		4
.L_4:
        /*001c*/ 	.word	index@(gluon_wgmma)
        /*0020*/ 	.word	0x00000000
.L_5:


//--------------------- .nv.compat                --------------------------
	.section	.nv.compat,"",@"SHT_CUDA_COMPAT_INFO"
	.align	4
        /*0000*/ 	.byte	0x02, 0x09, 0x01, 0x00, 0x02, 0x02, 0x04, 0x00, 0x02, 0x05, 0x05, 0x00, 0x03, 0x07, 0x01, 0x01
        /*0010*/ 	.byte	0x02, 0x03, 0x03, 0x00, 0x02, 0x06, 0x01, 0x00, 0x04, 0x0b, 0x08, 0x00, 0x00, 0x00, 0x00, 0x00
        /*0020*/ 	.byte	0x00, 0x00, 0x00, 0x00


//--------------------- .nv.info.gluon_wgmma      --------------------------
	.section	.nv.info.gluon_wgmma,"",@"SHT_CUDA_INFO"
	.sectionflags	@""
	.align	4


	//----- nvinfo : EIATTR_CUDA_API_VERSION
	.align		4
        /*0000*/ 	.byte	0x04, 0x37
        /*0002*/ 	.short	(.L_7 - .L_6)
.L_6:
        /*0004*/ 	.word	0x00000082


	//----- nvinfo : EIATTR_KPARAM_INFO
	.align		4
.L_7:
        /*0008*/ 	.byte	0x04, 0x17
        /*000a*/ 	.short	(.L_9 - .L_8)
.L_8:
        /*000c*/ 	.word	0x00000000
        /*0010*/ 	.short	0x000a
        /*0012*/ 	.short	0x0048
        /*0014*/ 	.byte	0x00, 0xf4, 0x21, 0x00


	//----- nvinfo : EIATTR_KPARAM_INFO
	.align		4
.L_9:
        /*0018*/ 	.byte	0x04, 0x17
        /*001a*/ 	.short	(.L_11 - .L_10)
.L_10:
        /*001c*/ 	.word	0x00000000
        /*0020*/ 	.short	0x0009
        /*0022*/ 	.short	0x0040
        /*0024*/ 	.byte	0x00, 0xf4, 0x21, 0x00


	//----- nvinfo : EIATTR_KPARAM_INFO
	.align		4
.L_11:
        /*0028*/ 	.byte	0x04, 0x17
        /*002a*/ 	.short	(.L_13 - .L_12)
.L_12:
        /*002c*/ 	.word	0x00000000
        /*0030*/ 	.short	0x0008
        /*0032*/ 	.short	0x0038
        /*0034*/ 	.byte	0x00, 0xf0, 0x21, 0x00


	//----- nvinfo : EIATTR_KPARAM_INFO
	.align		4
.L_13:
        /*0038*/ 	.byte	0x04, 0x17
        /*003a*/ 	.short	(.L_15 - .L_14)
.L_14:
        /*003c*/ 	.word	0x00000000
        /*0040*/ 	.short	0x0007
        /*0042*/ 	.short	0x0030
        /*0044*/ 	.byte	0x00, 0xf0, 0x21, 0x00


	//----- nvinfo : EIATTR_KPARAM_INFO
	.align		4
.L_15:
        /*0048*/ 	.byte	0x04, 0x17
        /*004a*/ 	.short	(.L_17 - .L_16)
.L_16:
        /*004c*/ 	.word	0x00000000
        /*0050*/ 	.short	0x0006
        /*0052*/ 	.short	0x0028
        /*0054*/ 	.byte	0x00, 0xf0, 0x21, 0x00


	//----- nvinfo : EIATTR_KPARAM_INFO
	.align		4
.L_17:
        /*0058*/ 	.byte	0x04, 0x17
        /*005a*/ 	.short	(.L_19 - .L_18)
.L_18:
        /*005c*/ 	.word	0x00000000
        /*0060*/ 	.short	0x0005
        /*0062*/ 	.short	0x0020
        /*0064*/ 	.byte	0x00, 0xf0, 0x11, 0x00


	//----- nvinfo : EIATTR_KPARAM_INFO
	.align		4
.L_19:
        /*0068*/ 	.byte	0x04, 0x17
        /*006a*/ 	.short	(.L_21 - .L_20)
.L_20:
        /*006c*/ 	.word	0x00000000
        /*0070*/ 	.short	0x0004
        /*0072*/ 	.short	0x001c
        /*0074*/ 	.byte	0x00, 0xf0, 0x11, 0x00


	//----- nvinfo : EIATTR_KPARAM_INFO
	.align		4
.L_21:
        /*0078*/ 	.byte	0x04, 0x17
        /*007a*/ 	.short	(.L_23 - .L_22)
.L_22:
        /*007c*/ 	.word	0x00000000
        /*0080*/ 	.short	0x0003
        /*0082*/ 	.short	0x0018
        /*0084*/ 	.byte	0x00, 0xf0, 0x11, 0x00


	//----- nvinfo : EIATTR_KPARAM_INFO
	.align		4
.L_23:
        /*0088*/ 	.byte	0x04, 0x17
        /*008a*/ 	.short	(.L_25 - .L_24)
.L_24:
        /*008c*/ 	.word	0x00000000
        /*0090*/ 	.short	0x0002
        /*0092*/ 	.short	0x0010
        /*0094*/ 	.byte	0x00, 0xf4, 0x21, 0x00


	//----- nvinfo : EIATTR_KPARAM_INFO
	.align		4
.L_25:
        /*0098*/ 	.byte	0x04, 0x17
        /*009a*/ 	.short	(.L_27 - .L_26)
.L_26:
        /*009c*/ 	.word	0x00000000
        /*00a0*/ 	.short	0x0001
        /*00a2*/ 	.short	0x0008
        /*00a4*/ 	.byte	0x00, 0xf4, 0x21, 0x00


	//----- nvinfo : EIATTR_KPARAM_INFO
	.align		4
.L_27:
        /*00a8*/ 	.byte	0x04, 0x17
        /*00aa*/ 	.short	(.L_29 - .L_28)
.L_28:
        /*00ac*/ 	.word	0x00000000
        /*00b0*/ 	.short	0x0000
        /*00b2*/ 	.short	0x0000
        /*00b4*/ 	.byte	0x00, 0xf4, 0x21, 0x00


	//----- nvinfo : EIATTR_SPARSE_MMA_MASK
	.align		4
.L_29:
        /*00b8*/ 	.byte	0x03, 0x50
        /*00ba*/ 	.short	0x0000


	//----- nvinfo : EIATTR_MAXREG_COUNT
	.align		4
        /*00bc*/ 	.byte	0x03, 0x1b
        /*00be*/ 	.short	0x00ff


	//----- nvinfo : EIATTR_NUM_BARRIERS
	.align		4
        /*00c0*/ 	.byte	0x02, 0x4c
        /*00c2*/ 	.byte	0x01
	.zero		1


	//----- nvinfo : EIATTR_MERCURY_ISA_VERSION
	.align		4
        /*00c4*/ 	.byte	0x03, 0x5f
        /*00c6*/ 	.short	0x0101


	//----- nvinfo : EIATTR_INT_WARP_WIDE_INSTR_OFFSETS
	.align		4
        /*00c8*/ 	.byte	0x04, 0x31
        /*00ca*/ 	.short	(.L_31 - .L_30)


	//   ....[0]....
.L_30:
        /*00cc*/ 	.word	0x00001300


	//   ....[1]....
        /*00d0*/ 	.word	0x00001320


	//   ....[2]....
        /*00d4*/ 	.word	0x000013d0


	//   ....[3]....
        /*00d8*/ 	.word	0x00001610


	//   ....[4]....
        /*00dc*/ 	.word	0x00001620


	//   ....[5]....
        /*00e0*/ 	.word	0x000016a0


	//   ....[6]....
        /*00e4*/ 	.word	0x000016b0


	//   ....[7]....
        /*00e8*/ 	.word	0x00001b10


	//   ....[8]....
        /*00ec*/ 	.word	0x00001b20


	//----- nvinfo : EIATTR_COOP_GROUP_MASK_REGIDS
	.align		4
.L_31:
        /*00f0*/ 	.byte	0x04, 0x29
        /*00f2*/ 	.short	(.L_33 - .L_32)


	//   ....[0]....
.L_32:
        /*00f4*/ 	.word	0xffffffff


	//   ....[1]....
        /*00f8*/ 	.word	0xffffffff


	//   ....[2]....
        /*00fc*/ 	.word	0xffffffff


	//----- nvinfo : EIATTR_COOP_GROUP_INSTR_OFFSETS
	.align		4
.L_33:
        /*0100*/ 	.byte	0x04, 0x28
        /*0102*/ 	.short	(.L_35 - .L_34)


	//   ....[0]....
.L_34:
        /*0104*/ 	.word	0x00000150


	//   ....[1]....
        /*0108*/ 	.word	0x00000710


	//   ....[2]....
        /*010c*/ 	.word	0x00000d00


	//----- nvinfo : EIATTR_MBARRIER_INSTR_OFFSETS
	.align		4
.L_35:
        /*0110*/ 	.byte	0x04, 0x39
        /*0112*/ 	.short	(.L_37 - .L_36)


	//   ....[0]....
.L_36:
        /*0114*/ 	.word	0x00001410
        /*0118*/ 	.word	0x000000ff
        /*011c*/ 	.word	0x00008000
        /*0120*/ 	.short	0x0100
        /*0122*/ 	.byte	0x10
	.zero		1


	//   ....[1]....
        /*0124*/ 	.word	0x00001430
        /*0128*/ 	.word	0x000000ff
        /*012c*/ 	.word	0x00008008
        /*0130*/ 	.short	0x0100
        /*0132*/ 	.byte	0x10
	.zero		1


	//   ....[2]....
        /*0134*/ 	.word	0x00001780
        /*0138*/ 	.word	0x000000ff
        /*013c*/ 	.word	0x00008000
        /*0140*/ 	.short	0x010a
        /*0142*/ 	.byte	0x20
	.zero		1


	//   ....[3]....
        /*0144*/ 	.word	0x00001a50
        /*0148*/ 	.word	0x000000ff
        /*014c*/ 	.word	0x00008000
        /*0150*/ 	.short	0x0108
        /*0152*/ 	.byte	0x10
	.zero		1


	//   ....[4]....
        /*0154*/ 	.word	0x00001af0
        /*0158*/ 	.word	0x000000ff
        /*015c*/ 	.word	0x00008008
        /*0160*/ 	.short	0x0108
        /*0162*/ 	.byte	0x10
	.zero		1


	//   ....[5]....
        /*0164*/ 	.word	0x00001be0
        /*0168*/ 	.word	0x000000ff
        /*016c*/ 	.word	0x00008000
        /*0170*/ 	.short	0x010a
        /*0172*/ 	.byte	0x20
	.zero		1


	//----- nvinfo : EIATTR_NUM_MBARRIERS
	.align		4
.L_37:
        /*0174*/ 	.byte	0x03, 0x38
        /*0176*/ 	.short	0x0002


	//----- nvinfo : EIATTR_EXIT_INSTR_OFFSETS
	.align		4
        /*0178*/ 	.byte	0x04, 0x1c
        /*017a*/ 	.short	(.L_39 - .L_38)


	//   ....[0]....
.L_38:
        /*017c*/ 	.word	0x00001bd0


	//----- nvinfo : EIATTR_REQNTID
	.align		4
.L_39:
        /*0180*/ 	.byte	0x04, 0x10
        /*0182*/ 	.short	(.L_41 - .L_40)
.L_40:
        /*0184*/ 	.word	0x00000100
        /*0188*/ 	.word	0x00000001
        /*018c*/ 	.word	0x00000001


	//----- nvinfo : EIATTR_CRS_STACK_SIZE
	.align		4
.L_41:
        /*0190*/ 	.byte	0x04, 0x1e
        /*0192*/ 	.short	(.L_43 - .L_42)
.L_42:
        /*0194*/ 	.word	0x00000000


	//----- nvinfo : EIATTR_CBANK_PARAM_SIZE
	.align		4
.L_43:
        /*0198*/ 	.byte	0x03, 0x19
        /*019a*/ 	.short	0x0050


	//----- nvinfo : EIATTR_PARAM_CBANK
	.align		4
        /*019c*/ 	.byte	0x04, 0x0a
        /*019e*/ 	.short	(.L_45 - .L_44)
	.align		4
.L_44:
        /*01a0*/ 	.word	index@(.nv.constant0.gluon_wgmma)
        /*01a4*/ 	.short	0x0210
        /*01a6*/ 	.short	0x0050


	//----- nvinfo : EIATTR_SW_WAR
	.align		4
.L_45:
        /*01a8*/ 	.byte	0x04, 0x36
        /*01aa*/ 	.short	(.L_47 - .L_46)
.L_46:
        /*01ac*/ 	.word	0x00000008
.L_47:


//--------------------- .nv.callgraph             --------------------------
	.section	.nv.callgraph,"",@"SHT_CUDA_CALLGRAPH"
	.align	4
	.sectionentsize	8
	.align		4
        /*0000*/ 	.word	0x00000000
	.align		4
        /*0004*/ 	.word	0xffffffff
	.align		4
        /*0008*/ 	.word	0x00000000
	.align		4
        /*000c*/ 	.word	0xfffffffe
	.align		4
        /*0010*/ 	.word	0x00000000
	.align		4
        /*0014*/ 	.word	0xfffffffd
	.align		4
        /*0018*/ 	.word	0x00000000
	.align		4
        /*001c*/ 	.word	0xfffffffc


//--------------------- .text.gluon_wgmma         --------------------------
	.section	.text.gluon_wgmma,"ax",@progbits
	.align	128
        .global         gluon_wgmma
        .type           gluon_wgmma,@function
        .size           gluon_wgmma,(.L_x_52 - gluon_wgmma)
        .other          gluon_wgmma,@"STO_CUDA_ENTRY STV_DEFAULT"
gluon_wgmma:
.text.gluon_wgmma:
[----:B------:R-:W-:Y:S01]  /*0000*/  LDC R1, c[0x0][0x28] ;  /* 0x00000a00ff017b82 */ /* 0x000fe20000000800 */
[----:B------:R-:W1:Y:S07]  /*0010*/  S2R R0, SR_TID.X ;  /* 0x0000000000007919 */ /* 0x000e6e0000002100 */
[----:B------:R-:W2:Y:S01]  /*0020*/  S2UR UR4, SR_CgaCtaId ;  /* 0x00000000000479c3 */ /* 0x000ea20000008800 */
[----:B------:R-:W-:Y:S01]  /*0030*/  UMOV UR16, 0x400 ;  /* 0x0000040000107882 */ /* 0x000fe20000000000 */
[----:B------:R-:W-:Y:S01]  /*0040*/  ULDC UR6, c[0x0][0xc] ;  /* 0x0000030000067ab9 */ /* 0x000fe20000000800 */
[----:B------:R-:W-:Y:S01]  /*0050*/  ULDC.64 UR28, c[0x0][0x250] ;  /* 0x00009400001c7ab9 */ /* 0x000fe20000000a00 */
[----:B------:R-:W-:Y:S04]  /*0060*/  BSSY B0, `(.L_x_0) ;  /* 0x000001f000007945 */ /* 0x000fe80003800000 */
[----:B------:R-:W3:Y:S08]  /*0070*/  LDC R2, c[0x0][0x228] ;  /* 0x00008a00ff027b82 */ /* 0x000ef00000000800 */
[----:B------:R-:W4:Y:S08]  /*0080*/  LDC R7, c[0x0][0x230] ;  /* 0x00008c00ff077b82 */ /* 0x000f300000000800 */
[----:B------:R-:W-:Y:S01]  /*0090*/  S2UR UR25, SR_CTAID.Y ;  /* 0x00000000001979c3 */ /* 0x000fe20000002600 */
[----:B--2---:R-:W-:-:S03]  /*00a0*/  ULEA UR16, UR4, UR16, 0x18 ;  /* 0x0000001004107291 */ /* 0x004fc6000f8ec03f */
[----:B------:R-:W-:Y:S01]  /*00b0*/  ULDC UR4, c[0x0][0x10] ;  /* 0x0000040000047ab9 */ /* 0x000fe20000000800 */
[----:B-1----:R-:W-:-:S03]  /*00c0*/  LOP3.LUT R6, R0, 0xff, RZ, 0xc0, !PT ;  /* 0x000000ff00067812 */ /* 0x002fc600078ec0ff */
[----:B------:R-:W1:Y:S01]  /*00d0*/  S2UR UR5, SR_CTAID.Z ;  /* 0x00000000000579c3 */ /* 0x000e620000002700 */
[----:B---3--:R-:W-:Y:S01]  /*00e0*/  VIADD R2, R2, 0xffffffff ;  /* 0xffffffff02027836 */ /* 0x008fe20000000000 */
[C---:B------:R-:W-:Y:S02]  /*00f0*/  ISETP.GE.U32.AND P0, PT, R6.reuse, 0x20, PT ;  /* 0x000000200600780c */ /* 0x040fe40003f06070 */
[C---:B------:R-:W-:Y:S02]  /*0100*/  ISETP.NE.U32.AND P2, PT, R6.reuse, RZ, PT ;  /* 0x000000ff0600720c */ /* 0x040fe40003f45070 */
[----:B------:R-:W-:Y:S02]  /*0110*/  LEA R8, R6, UR16, 0x2 ;  /* 0x0000001006087c11 */ /* 0x000fe4000f8e10ff */
[----:B------:R-:W2:Y:S01]  /*0120*/  S2UR UR36, SR_CTAID.X ;  /* 0x00000000002479c3 */ /* 0x000ea20000002500 */
[----:B----4-:R-:W-:-:S06]  /*0130*/  VIADD R11, R7, 0xffffffff ;  /* 0xffffffff070b7836 */ /* 0x010fcc0000000000 */
[----:B------:R3:W-:Y:S01]  /*0140*/  @!P0 STS [R8], RZ ;  /* 0x000000ff08008388 */ /* 0x0007e20000000800 */
[----:B------:R-:W-:-:S03]  /*0150*/  NOP ;  /* 0x0000000000007918 */ /* 0x000fc60000000000 */
[----:B------:R3:W-:Y:S01]  /*0160*/  @!P2 STS [UR16+0x24], R2 ;  /* 0x00002402ff00a988 */ /* 0x0007e20008000810 */
[----:B-1----:R-:W-:-:S03]  /*0170*/  UIMAD UR4, UR5, UR4, UR25 ;  /* 0x00000004050472a4 */ /* 0x002fc6000f8e0219 */
[----:B------:R3:W-:Y:S01]  /*0180*/  @!P2 STS [UR16+0x20], R11 ;  /* 0x0000200bff00a988 */ /* 0x0007e20008000810 */
[----:B--2---:R-:W-:-:S04]  /*0190*/  UIMAD UR4, UR4, UR6, UR36 ;  /* 0x00000006040472a4 */ /* 0x004fc8000f8e0224 */
[----:B------:R-:W-:-:S03]  /*01a0*/  UIMAD UR5, UR4, 0x180, URZ ;  /* 0x00000180040578a4 */ /* 0x000fc6000f8e023f */
[----:B------:R-:W-:Y:S01]  /*01b0*/  UMOV UR4, URZ ;  /* 0x0000003f00047c82 */ /* 0x000fe20008000000 */
[----:B------:R-:W-:-:S04]  /*01c0*/  UIADD3 UR24, UP0, UR5, UR28, URZ ;  /* 0x0000001c05187290 */ /* 0x000fc8000ff1e03f */
[----:B------:R-:W-:Y:S01]  /*01d0*/  ULEA.HI.X.SX32 UR19, UR5, UR29, 0x1, UP0 ;  /* 0x0000001d05137291 */ /* 0x000fe200080f0e3f */
[----:B---3--:R-:W-:Y:S11]  /*01e0*/  @P2 BRA `(.L_x_1) ;  /* 0x0000000000182947 */ /* 0x008ff60003800000 */
[----:B------:R-:W1:Y:S01]  /*01f0*/  LDS R3, [UR16+0x8] ;  /* 0x00000810ff037984 */ /* 0x000e620008000800 */
[----:B------:R-:W2:Y:S01]  /*0200*/  LDC.64 R12, c[0x0][0x210] ;  /* 0x00008400ff0c7b82 */ /* 0x000ea20000000a00 */
[----:B------:R-:W-:Y:S02]  /*0210*/  IMAD.MOV.U32 R4, RZ, RZ, 0x70 ;  /* 0x00000070ff047424 */ /* 0x000fe400078e00ff */
[----:B--2---:R2:W-:Y:S03]  /*0220*/  STS.64 [UR16], R12 ;  /* 0x0000000cff007988 */ /* 0x0045e60008000a10 */
[----:B-1----:R-:W-:-:S05]  /*0230*/  LOP3.LUT R3, R3, 0x10, R4, 0xd8, !PT ;  /* 0x0000001003037812 */ /* 0x002fca00078ed804 */
[----:B------:R2:W-:Y:S02]  /*0240*/  STS [UR16+0x8], R3 ;  /* 0x00000803ff007988 */ /* 0x0005e40008000810 */
.L_x_1:
[----:B------:R-:W-:Y:S05]  /*0250*/  BSYNC B0 ;  /* 0x0000000000007941 */ /* 0x000fea0003800000 */
.L_x_0:
[----:B------:R-:W-:Y:S04]  /*0260*/  BSSY B0, `(.L_x_2) ;  /* 0x000000a000007945 */ /* 0x000fe80003800000 */
[----:B------:R-:W-:Y:S05]  /*0270*/  @P2 BRA `(.L_x_3) ;  /* 0x0000000000202947 */ /* 0x000fea0003800000 */
[----:B--2---:R-:W1:Y:S01]  /*0280*/  LDS R3, [UR16+0x34] ;  /* 0x00003410ff037984 */ /* 0x004e620008000800 */
[----:B------:R-:W-:Y:S02]  /*0290*/  IMAD.MOV.U32 R4, RZ, RZ, 0x3f000000 ;  /* 0x3f000000ff047424 */ /* 0x000fe400078e00ff */
[----:B------:R-:W-:Y:S01]  /*02a0*/  @!P2 IMAD.MOV.U32 R5, RZ, RZ, 0x3f ;  /* 0x0000003fff05a424 */ /* 0x000fe200078e00ff */
[----:B------:R-:W2:Y:S02]  /*02b0*/  @!P2 LDS R10, [UR16+0x38] ;  /* 0x00003810ff0aa984 */ /* 0x000ea40008000800 */
[----:B-1----:R-:W-:Y:S02]  /*02c0*/  LOP3.LUT R3, R3, 0xff000000, R4, 0xb8, !PT ;  /* 0xff00000003037812 */ /* 0x002fe400078eb804 */
[----:B--2---:R-:W-:-:S03]  /*02d0*/  @!P2 LOP3.LUT R4, R10, 0xff, R5, 0xb8, !PT ;  /* 0x000000ff0a04a812 */ /* 0x004fc600078eb805 */
[----:B------:R1:W-:Y:S04]  /*02e0*/  STS [UR16+0x34], R3 ;  /* 0x00003403ff007988 */ /* 0x0003e80008000810 */
[----:B------:R1:W-:Y:S02]  /*02f0*/  @!P2 STS [UR16+0x38], R4 ;  /* 0x00003804ff00a988 */ /* 0x0003e40008000810 */
.L_x_3:
[----:B------:R-:W-:Y:S05]  /*0300*/  BSYNC B0 ;  /* 0x0000000000007941 */ /* 0x000fea0003800000 */
.L_x_2:
[----:B------:R-:W-:Y:S04]  /*0310*/  BSSY B0, `(.L_x_4) ;  /* 0x000000e000007945 */ /* 0x000fe80003800000 */
[----:B------:R-:W-:Y:S05]  /*0320*/  @P2 BRA `(.L_x_5) ;  /* 0x0000000000302947 */ /* 0x000fea0003800000 */
[----:B-1----:R-:W1:Y:S01]  /*0330*/  LDS R4, [UR16+0x34] ;  /* 0x00003410ff047984 */ /* 0x002e620008000800 */
[----:B--2---:R-:W2:Y:S03]  /*0340*/  LDC.64 R12, c[0x0][0x238] ;  /* 0x00008e00ff0c7b82 */ /* 0x004ea60000000a00 */
[----:B------:R-:W3:Y:S01]  /*0350*/  LDS R3, [UR16+0x1c] ;  /* 0x00001c10ff037984 */ /* 0x000ee20008000800 */
[C---:B--2---:R-:W-:Y:S01]  /*0360*/  SHF.L.U64.HI R10, R12.reuse, 0x1, R13 ;  /* 0x000000010c0a7819 */ /* 0x044fe2000001020d */
[----:B------:R-:W-:-:S03]  /*0370*/  IMAD.SHL.U32 R5, R12, 0x2, RZ ;  /* 0x000000020c057824 */ /* 0x000fc600078e00ff */
[--C-:B------:R-:W-:Y:S02]  /*0380*/  SHF.R.U32.HI R12, RZ, 0x4, R10.reuse ;  /* 0x00000004ff0c7819 */ /* 0x100fe4000001160a */
[----:B------:R-:W-:-:S05]  /*0390*/  SHF.R.U64 R5, R5, 0x4, R10 ;  /* 0x0000000405057819 */ /* 0x000fca000000120a */
[----:B------:R4:W-:Y:S01]  /*03a0*/  STS [UR16+0xc], R5 ;  /* 0x00000c05ff007988 */ /* 0x0009e20008000810 */
[----:B-1----:R-:W-:Y:S02]  /*03b0*/  LOP3.LUT R4, R4, 0x7, RZ, 0xb8, !PT ;  /* 0x0000000704047812 */ /* 0x002fe400078eb8ff */
[----:B---3--:R-:W-:-:S03]  /*03c0*/  LOP3.LUT R3, R3, 0xf, R12, 0xb8, !PT ;  /* 0x0000000f03037812 */ /* 0x008fc600078eb80c */
[----:B------:R4:W-:Y:S04]  /*03d0*/  STS [UR16+0x34], R4 ;  /* 0x00003404ff007988 */ /* 0x0009e80008000810 */
[----:B------:R4:W-:Y:S02]  /*03e0*/  STS [UR16+0x1c], R3 ;  /* 0x00001c03ff007988 */ /* 0x0009e40008000810 */
.L_x_5:
[----:B------:R-:W-:Y:S05]  /*03f0*/  BSYNC B0 ;  /* 0x0000000000007941 */ /* 0x000fea0003800000 */
.L_x_4:
[----:B------:R-:W-:Y:S04]  /*0400*/  BSSY B1, `(.L_x_6) ;  /* 0x000001a000017945 */ /* 0x000fe80003800000 */
[----:B------:R-:W-:Y:S04]  /*0410*/  BSSY B0, `(.L_x_7) ;  /* 0x0000015000007945 */ /* 0x000fe80003800000 */
[----:B------:R-:W-:Y:S05]  /*0420*/  @P2 BRA `(.L_x_8) ;  /* 0x0000000000202947 */ /* 0x000fea0003800000 */
[----:B-12-4-:R-:W1:Y:S02]  /*0430*/  LDS R3, [UR16+0x34] ;  /* 0x00003410ff037984 */ /* 0x016e640008000800 */
[----:B-1----:R-:W-:-:S05]  /*0440*/  LOP3.LUT R3, R3, 0x38, RZ, 0xb8, !PT ;  /* 0x0000003803037812 */ /* 0x002fca00078eb8ff */
[----:B------:R1:W-:Y:S01]  /*0450*/  STS [UR16+0x34], R3 ;  /* 0x00003403ff007988 */ /* 0x0003e20008000810 */
[----:B------:R-:W-:Y:S05]  /*0460*/  @P2 BRA `(.L_x_9) ;  /* 0x0000000000202947 */ /* 0x000fea0003800000 */
[----:B-1----:R-:W1:Y:S01]  /*0470*/  LDS R3, [UR16+0x8] ;  /* 0x00000810ff037984 */ /* 0x002e620008000800 */
[----:B------:R-:W-:-:S05]  /*0480*/  IMAD.MOV.U32 R4, RZ, RZ, 0x780 ;  /* 0x00000780ff047424 */ /* 0x000fca00078e00ff */
[----:B-1----:R-:W-:-:S05]  /*0490*/  LOP3.LUT R3, R3, 0x500, R4, 0xd8, !PT ;  /* 0x0000050003037812 */ /* 0x002fca00078ed804 */
[----:B------:R3:W-:Y:S02]  /*04a0*/  STS [UR16+0x8], R3 ;  /* 0x00000803ff007988 */ /* 0x0007e40008000810 */
.L_x_8:
[----:B------:R-:W-:Y:S05]  /*04b0*/  @P2 BRA `(.L_x_10) ;  /* 0x0000000000282947 */ /* 0x000fea0003800000 */
[----:B-1234-:R-:W1:Y:S02]  /*04c0*/  LDS R3, [UR16+0x8] ;  /* 0x00000810ff037984 */ /* 0x01ee640008000800 */
[----:B-1----:R-:W-:-:S05]  /*04d0*/  LOP3.LUT R3, R3, 0x1800, RZ, 0xb8, !PT ;  /* 0x0000180003037812 */ /* 0x002fca00078eb8ff */
[----:B------:R2:W-:Y:S02]  /*04e0*/  STS [UR16+0x8], R3 ;  /* 0x00000803ff007988 */ /* 0x0005e40008000810 */
.L_x_9:
[----:B------:R-:W-:Y:S05]  /*04f0*/  @P2 BREAK B0 ;  /* 0x0000000000002942 */ /* 0x000fea0003800000 */
[----:B------:R-:W-:Y:S05]  /*0500*/  @P2 BRA `(.L_x_11) ;  /* 0x0000000000242947 */ /* 0x000fea0003800000 */
[----:B------:R-:W3:Y:S01]  /*0510*/  LDS R4, [UR16+0x8] ;  /* 0x00000810ff047984 */ /* 0x000ee20008000800 */
[----:B-12---:R-:W-:-:S05]  /*0520*/  IMAD.MOV.U32 R3, RZ, RZ, 0x6000 ;  /* 0x00006000ff037424 */ /* 0x006fca00078e00ff */
[----:B---3--:R-:W-:-:S04]  /*0530*/  LOP3.LUT R3, R4, 0x6000, R3, 0xd8, !PT ;  /* 0x0000600004037812 */ /* 0x008fc800078ed803 */
[----:B------:R-:W-:-:S05]  /*0540*/  LOP3.LUT R3, R3, 0x400000, RZ, 0xb8, !PT ;  /* 0x0040000003037812 */ /* 0x000fca00078eb8ff */
[----:B------:R5:W-:Y:S02]  /*0550*/  STS [UR16+0x8], R3 ;  /* 0x00000803ff007988 */ /* 0x000be40008000810 */
.L_x_10:
[----:B------:R-:W-:Y:S05]  /*0560*/  BSYNC B0 ;  /* 0x0000000000007941 */ /* 0x000fea0003800000 */
.L_x_7:
[----:B-12345:R-:W1:Y:S02]  /*0570*/  @!P2 LDS R3, [UR16+0x8] ;  /* 0x00000810ff03a984 */ /* 0x03ee640008000800 */
[----:B-1----:R-:W-:-:S05]  /*0580*/  @!P2 LOP3.LUT R3, R3, 0x8000, RZ, 0xb8, !PT ;  /* 0x000080000303a812 */ /* 0x002fca00078eb8ff */
[----:B------:R3:W-:Y:S02]  /*0590*/  @!P2 STS [UR16+0x8], R3 ;  /* 0x00000803ff00a988 */ /* 0x0007e40008000810 */
.L_x_11:
[----:B------:R-:W-:Y:S05]  /*05a0*/  BSYNC B1 ;  /* 0x0000000000017941 */ /* 0x000fea0003800000 */
.L_x_6:
[----:B------:R-:W-:Y:S05]  /*05b0*/  WARPSYNC.ALL ;  /* 0x0000000000007948 */ /* 0x000fea0003800000 */
[----:B------:R-:W-:Y:S05]  /*05c0*/  @P0 BRA `(.L_x_12) ;  /* 0x00000000002c0947 */ /* 0x000fea0003800000 */
[----:B-123--:R-:W1:Y:S01]  /*05d0*/  S2R R3, SR_LANEID ;  /* 0x0000000000037919 */ /* 0x00ee620000000000 */
[----:B------:R-:W-:Y:S05]  /*05e0*/  WARPSYNC.ALL ;  /* 0x0000000000007948 */ /* 0x000fea0003800000 */
[----:B-1----:R-:W-:-:S05]  /*05f0*/  IMAD.SHL.U32 R3, R3, 0x4, RZ ;  /* 0x0000000403037824 */ /* 0x002fca00078e00ff */
[----:B------:R-:W1:Y:S01]  /*0600*/  LDS R9, [R3+UR16] ;  /* 0x0000001003097984 */ /* 0x000e620008000800 */
[----:B------:R-:W-:Y:S01]  /*0610*/  IADD3 R4, P1, R3, UR24, RZ ;  /* 0x0000001803047c10 */ /* 0x000fe2000ff3e0ff */
[----:B------:R-:W-:-:S04]  /*0620*/  UMOV UR18, UR24 ;  /* 0x0000001800127c82 */ /* 0x000fc80008000000 */
[----:B------:R-:W-:-:S05]  /*0630*/  IMAD.X R5, RZ, RZ, UR19, P1 ;  /* 0x00000013ff057e24 */ /* 0x000fca00088e06ff */
[----:B-1----:R4:W5:Y:S01]  /*0640*/  ATOMG.E.EXCH.STRONG.GPU PT, RZ, [R4], R9 ;  /* 0x0000000904ff73a8 */ /* 0x00296200041ee100 */
[----:B------:R-:W-:-:S04]  /*0650*/  DEPBAR {5,4,3,2,1,0} ;  /* 0x0000003f0000791a */ /* 0x000fc80000000000 */
[----:B------:R4:W-:Y:S01]  /*0660*/  UTMACCTL.IV [UR18] ;  /* 0x00000000120079b9 */ /* 0x0009e20008000000 */
[----:B------:R-:W-:Y:S01]  /*0670*/  NOP ;  /* 0x0000000000007918 */ /* 0x000fe20000000000 */
.L_x_12:
[----:B------:R-:W-:Y:S05]  /*0680*/  @P0 BRA `(.L_x_13) ;  /* 0x00000000000c0947 */ /* 0x000fea0003800000 */
[----:B------:R0:W-:Y:S01]  /*0690*/  UTMACMDFLUSH ;  /* 0x00000000000079b7 */ /* 0x0001e20000000000 */
[----:B------:R-:W-:Y:S05]  /*06a0*/  @P0 BRA `(.L_x_13) ;  /* 0x0000000000040947 */ /* 0x000fea0003800000 */
[----:B------:R-:W-:-:S04]  /*06b0*/  DEPBAR.LE SB0, 0x0 ;  /* 0x000080000000791a */ /* 0x000fc80000000000 */
.L_x_13:
[----:B------:R-:W-:Y:S05]  /*06c0*/  WARPSYNC.ALL ;  /* 0x0000000000007948 */ /* 0x000fea0003800000 */
[----:B-----5:R-:W-:Y:S06]  /*06d0*/  BAR.SYNC.DEFER_BLOCKING 0x0 ;  /* 0x0000000000007b1d */ /* 0x020fec0000010000 */
[----:B------:R-:W-:Y:S02]  /*06e0*/  BSSY B1, `(.L_x_14) ;  /* 0x000000b000017945 */ /* 0x000fe40003800000 */
[----:B------:R-:W-:Y:S06]  /*06f0*/  BAR.SYNC.DEFER_BLOCKING 0x0 ;  /* 0x0000000000007b1d */ /* 0x000fec0000010000 */
[----:B------:R5:W-:Y:S01]  /*0700*/  @!P0 STS [R8], RZ ;  /* 0x000000ff08008388 */ /* 0x000be20000000800 */
[----:B------:R-:W-:Y:S01]  /*0710*/  NOP ;  /* 0x0000000000007918 */ /* 0x000fe20000000000 */
[----:B------:R-:W-:Y:S05]  /*0720*/  @P2 BRA `(.L_x_15) ;  /* 0x0000000000182947 */ /* 0x000fea0003800000 */
[----:B-123--:R-:W1:Y:S01]  /*0730*/  LDS R3, [UR16+0x8] ;  /* 0x00000810ff037984 */ /* 0x00ee620008000800 */
[----:B------:R-:W2:Y:S01]  /*0740*/  LDC.64 R12, c[0x0][0x218] ;  /* 0x00008600ff0c7b82 */ /* 0x000ea20000000a00 */
[----:B----4-:R-:W-:Y:S02]  /*0750*/  IMAD.MOV.U32 R4, RZ, RZ, 0x70 ;  /* 0x00000070ff047424 */ /* 0x010fe400078e00ff */
[----:B--2---:R2:W-:Y:S03]  /*0760*/  STS.64 [UR16], R12 ;  /* 0x0000000cff007988 */ /* 0x0045e60008000a10 */
[----:B-1----:R-:W-:-:S05]  /*0770*/  LOP3.LUT R3, R3, 0x10, R4, 0xd8, !PT ;  /* 0x0000001003037812 */ /* 0x002fca00078ed804 */
[----:B------:R2:W-:Y:S02]  /*0780*/  STS [UR16+0x8], R3 ;  /* 0x00000803ff007988 */ /* 0x0005e40008000810 */
.L_x_15:
[----:B----4-:R-:W-:Y:S05]  /*0790*/  BSYNC B1 ;  /* 0x0000000000017941 */ /* 0x010fea0003800000 */
.L_x_14:
[----:B------:R-:W-:Y:S04]  /*07a0*/  BSSY B2, `(.L_x_16) ;  /* 0x000000f000027945 */ /* 0x000fe80003800000 */
[----:B------:R-:W-:Y:S04]  /*07b0*/  BSSY B1, `(.L_x_17) ;  /* 0x000000c000017945 */ /* 0x000fe80003800000 */
[----:B------:R-:W-:Y:S05]  /*07c0*/  @P2 BRA `(.L_x_18) ;  /* 0x0000000000282947 */ /* 0x000fea0003800000 */
[----:B-123--:R-:W1:Y:S01]  /*07d0*/  LDS R3, [UR16+0x34] ;  /* 0x00003410ff037984 */ /* 0x00ee620008000800 */
[----:B------:R-:W-:Y:S01]  /*07e0*/  IMAD.MOV.U32 R4, RZ, RZ, 0x3f000000 ;  /* 0x3f000000ff047424 */ /* 0x000fe200078e00ff */
[----:B------:R-:W-:Y:S05]  /*07f0*/  @P2 BREAK B1 ;  /* 0x0000000000012942 */ /* 0x000fea0003800000 */
[----:B-1----:R-:W-:-:S05]  /*0800*/  LOP3.LUT R3, R3, 0xff000000, R4, 0xb8, !PT ;  /* 0xff00000003037812 */ /* 0x002fca00078eb804 */
[----:B------:R1:W-:Y:S01]  /*0810*/  STS [UR16+0x34], R3 ;  /* 0x00003403ff007988 */ /* 0x0003e20008000810 */
[----:B------:R-:W-:Y:S05]  /*0820*/  @P2 BRA `(.L_x_19) ;  /* 0x0000000000182947 */ /* 0x000fea0003800000 */
[----:B-1----:R-:W1:Y:S01]  /*0830*/  LDS R3, [UR16+0x38] ;  /* 0x00003810ff037984 */ /* 0x002e620008000800 */
[----:B------:R-:W-:-:S05]  /*0840*/  IMAD.MOV.U32 R4, RZ, RZ, 0x3f ;  /* 0x0000003fff047424 */ /* 0x000fca00078e00ff */
[----:B-1----:R-:W-:-:S05]  /*0850*/  LOP3.LUT R3, R3, 0xff, R4, 0xb8, !PT ;  /* 0x000000ff03037812 */ /* 0x002fca00078eb804 */
[----:B------:R4:W-:Y:S02]  /*0860*/  STS [UR16+0x38], R3 ;  /* 0x00003803ff007988 */ /* 0x0009e40008000810 */
.L_x_18:
[----:B------:R-:W-:Y:S05]  /*0870*/  BSYNC B1 ;  /* 0x0000000000017941 */ /* 0x000fea0003800000 */
.L_x_17:
[----:B------:R1:W-:Y:S02]  /*0880*/  @!P2 STS [UR16+0x20], R11 ;  /* 0x0000200bff00a988 */ /* 0x0003e40008000810 */
.L_x_19:
[----:B------:R-:W-:Y:S05]  /*0890*/  BSYNC B2 ;  /* 0x0000000000027941 */ /* 0x000fea0003800000 */
.L_x_16:
[----:B------:R-:W-:Y:S05]  /*08a0*/  WARPSYNC.ALL ;  /* 0x0000000000007948 */ /* 0x000fea0003800000 */
[----:B-1234-:R-:W1:Y:S01]  /*08b0*/  LDC R3, c[0x0][0x22c] ;  /* 0x00008b00ff037b82 */ /* 0x01ee620000000800 */
[----:B------:R-:W-:Y:S01]  /*08c0*/  BSSY B2, `(.L_x_20) ;  /* 0x0000010000027945 */ /* 0x000fe20003800000 */
[----:B-1----:R-:W-:-:S05]  /*08d0*/  VIADD R3, R3, 0xffffffff ;  /* 0xffffffff03037836 */ /* 0x002fca0000000000 */
[----:B------:R1:W-:Y:S01]  /*08e0*/  @!P2 STS [UR16+0x24], R3 ;  /* 0x00002403ff00a988 */ /* 0x0003e20008000810 */
[----:B------:R-:W-:Y:S05]  /*08f0*/  @P2 BRA `(.L_x_21) ;  /* 0x0000000000302947 */ /* 0x000fea0003800000 */
[----:B------:R-:W2:Y:S01]  /*0900*/  LDS R5, [UR16+0x34] ;  /* 0x00003410ff057984 */ /* 0x000ea20008000800 */
[----:B------:R-:W3:Y:S03]  /*0910*/  LDC.64 R12, c[0x0][0x240] ;  /* 0x00009000ff0c7b82 */ /* 0x000ee60000000a00 */
[----:B------:R-:W4:Y:S01]  /*0920*/  LDS R4, [UR16+0x1c] ;  /* 0x00001c10ff047984 */ /* 0x000f220008000800 */
[C---:B---3--:R-:W-:Y:S01]  /*0930*/  SHF.L.U64.HI R10, R12.reuse, 0x1, R13 ;  /* 0x000000010c0a7819 */ /* 0x048fe2000001020d */
[----:B------:R-:W-:-:S03]  /*0940*/  IMAD.SHL.U32 R9, R12, 0x2, RZ ;  /* 0x000000020c097824 */ /* 0x000fc600078e00ff */
[--C-:B------:R-:W-:Y:S02]  /*0950*/  SHF.R.U32.HI R11, RZ, 0x4, R10.reuse ;  /* 0x00000004ff0b7819 */ /* 0x100fe4000001160a */
[----:B------:R-:W-:-:S05]  /*0960*/  SHF.R.U64 R9, R9, 0x4, R10 ;  /* 0x0000000409097819 */ /* 0x000fca000000120a */
[----:B------:R3:W-:Y:S01]  /*0970*/  STS [UR16+0xc], R9 ;  /* 0x00000c09ff007988 */ /* 0x0007e20008000810 */
[----:B--2---:R-:W-:Y:S02]  /*0980*/  LOP3.LUT R5, R5, 0x7, RZ, 0xb8, !PT ;  /* 0x0000000705057812 */ /* 0x004fe400078eb8ff */
[----:B----4-:R-:W-:-:S03]  /*0990*/  LOP3.LUT R4, R4, 0xf, R11, 0xb8, !PT ;  /* 0x0000000f04047812 */ /* 0x010fc600078eb80b */
[----:B------:R3:W-:Y:S04]  /*09a0*/  STS [UR16+0x34], R5 ;  /* 0x00003405ff007988 */ /* 0x0007e80008000810 */
[----:B------:R3:W-:Y:S02]  /*09b0*/  STS [UR16+0x1c], R4 ;  /* 0x00001c04ff007988 */ /* 0x0007e40008000810 */
.L_x_21:
[----:B------:R-:W-:Y:S05]  /*09c0*/  BSYNC B2 ;  /* 0x0000000000027941 */ /* 0x000fea0003800000 */
.L_x_20:
[----:B------:R-:W-:Y:S04]  /*09d0*/  BSSY B3, `(.L_x_22) ;  /* 0x000001a000037945 */ /* 0x000fe80003800000 */
[----:B------:R-:W-:Y:S04]  /*09e0*/  BSSY B2, `(.L_x_23) ;  /* 0x0000015000027945 */ /* 0x000fe80003800000 */
[----:B------:R-:W-:Y:S05]  /*09f0*/  @P2 BRA `(.L_x_24) ;  /* 0x0000000000202947 */ /* 0x000fea0003800000 */
[----:B---3--:R-:W2:Y:S02]  /*0a00*/  LDS R4, [UR16+0x34] ;  /* 0x00003410ff047984 */ /* 0x008ea40008000800 */
[----:B--2---:R-:W-:-:S05]  /*0a10*/  LOP3.LUT R4, R4, 0x38, RZ, 0xb8, !PT ;  /* 0x0000003804047812 */ /* 0x004fca00078eb8ff */
[----:B------:R2:W-:Y:S01]  /*0a20*/  STS [UR16+0x34], R4 ;  /* 0x00003404ff007988 */ /* 0x0005e20008000810 */
[----:B------:R-:W-:Y:S05]  /*0a30*/  @P2 BRA `(.L_x_25) ;  /* 0x0000000000202947 */ /* 0x000fea0003800000 */
[----:B--2---:R-:W2:Y:S01]  /*0a40*/  LDS R4, [UR16+0x8] ;  /* 0x00000810ff047984 */ /* 0x004ea20008000800 */
[----:B------:R-:W-:-:S05]  /*0a50*/  IMAD.MOV.U32 R5, RZ, RZ, 0x780 ;  /* 0x00000780ff057424 */ /* 0x000fca00078e00ff */
[----:B--2---:R-:W-:-:S05]  /*0a60*/  LOP3.LUT R4, R4, 0x500, R5, 0xd8, !PT ;  /* 0x0000050004047812 */ /* 0x004fca00078ed805 */
[----:B------:R2:W-:Y:S02]  /*0a70*/  STS [UR16+0x8], R4 ;  /* 0x00000804ff007988 */ /* 0x0005e40008000810 */
.L_x_24:
[----:B------:R-:W-:Y:S05]  /*0a80*/  @P2 BRA `(.L_x_26) ;  /* 0x0000000000282947 */ /* 0x000fea0003800000 */
[----:B--23--:R-:W2:Y:S02]  /*0a90*/  LDS R4, [UR16+0x8] ;  /* 0x00000810ff047984 */ /* 0x00cea40008000800 */
[----:B--2---:R-:W-:-:S05]  /*0aa0*/  LOP3.LUT R4, R4, 0x1800, RZ, 0xb8, !PT ;  /* 0x0000180004047812 */ /* 0x004fca00078eb8ff */
[----:B------:R3:W-:Y:S02]  /*0ab0*/  STS [UR16+0x8], R4 ;  /* 0x00000804ff007988 */ /* 0x0007e40008000810 */
.L_x_25:
[----:B------:R-:W-:Y:S05]  /*0ac0*/  @P2 BREAK B2 ;  /* 0x0000000000022942 */ /* 0x000fea0003800000 */
[----:B------:R-:W-:Y:S05]  /*0ad0*/  @P2 BRA `(.L_x_27) ;  /* 0x0000000000242947 */ /* 0x000fea0003800000 */
[----:B--23--:R-:W2:Y:S01]  /*0ae0*/  LDS R4, [UR16+0x8] ;  /* 0x00000810ff047984 */ /* 0x00cea20008000800 */
[----:B------:R-:W-:-:S05]  /*0af0*/  IMAD.MOV.U32 R5, RZ, RZ, 0x6000 ;  /* 0x00006000ff057424 */ /* 0x000fca00078e00ff */
[----:B--2---:R-:W-:-:S04]  /*0b00*/  LOP3.LUT R4, R4, 0x6000, R5, 0xd8, !PT ;  /* 0x0000600004047812 */ /* 0x004fc800078ed805 */
[----:B------:R-:W-:-:S05]  /*0b10*/  LOP3.LUT R4, R4, 0x400000, RZ, 0xb8, !PT ;  /* 0x0040000004047812 */ /* 0x000fca00078eb8ff */
[----:B------:R4:W-:Y:S02]  /*0b20*/  STS [UR16+0x8], R4 ;  /* 0x00000804ff007988 */ /* 0x0009e40008000810 */
.L_x_26:
[----:B------:R-:W-:Y:S05]  /*0b30*/  BSYNC B2 ;  /* 0x0000000000027941 */ /* 0x000fea0003800000 */
.L_x_23:
[----:B--234-:R-:W2:Y:S02]  /*0b40*/  @!P2 LDS R4, [UR16+0x8] ;  /* 0x00000810ff04a984 */ /* 0x01cea40008000800 */
[----:B--2---:R-:W-:-:S05]  /*0b50*/  @!P2 LOP3.LUT R4, R4, 0x8000, RZ, 0xb8, !PT ;  /* 0x000080000404a812 */ /* 0x004fca00078eb8ff */
[----:B------:R4:W-:Y:S02]  /*0b60*/  @!P2 STS [UR16+0x8], R4 ;  /* 0x00000804ff00a988 */ /* 0x0009e40008000810 */
.L_x_27:
[----:B------:R-:W-:Y:S05]  /*0b70*/  BSYNC B3 ;  /* 0x0000000000037941 */ /* 0x000fea0003800000 */
.L_x_22:
[----:B------:R-:W-:Y:S05]  /*0b80*/  WARPSYNC.ALL ;  /* 0x0000000000007948 */ /* 0x000fea0003800000 */
[----:B------:R-:W-:-:S04]  /*0b90*/  UIADD3 UR27, UR5, 0x80, URZ ;  /* 0x00000080051b7890 */ /* 0x000fc8000fffe03f */
[----:B------:R-:W-:-:S04]  /*0ba0*/  UIADD3 UR26, UP0, UR27, UR28, URZ ;  /* 0x0000001c1b1a7290 */ /* 0x000fc8000ff1e03f */
[----:B------:R-:W-:Y:S01]  /*0bb0*/  ULEA.HI.X.SX32 UR27, UR27, UR29, 0x1, UP0 ;  /* 0x0000001d1b1b7291 */ /* 0x000fe200080f0e3f */
[----:B------:R-:W-:Y:S11]  /*0bc0*/  @P0 BRA `(.L_x_28) ;  /* 0x0000000000280947 */ /* 0x000ff60003800000 */
[----:B--234-:R-:W2:Y:S01]  /*0bd0*/  S2R R4, SR_LANEID ;  /* 0x0000000000047919 */ /* 0x01cea20000000000 */
[----:B------:R-:W-:Y:S05]  /*0be0*/  WARPSYNC.ALL ;  /* 0x0000000000007948 */ /* 0x000fea0003800000 */
[----:B--2---:R-:W-:-:S05]  /*0bf0*/  IMAD.SHL.U32 R10, R4, 0x4, RZ ;  /* 0x00000004040a7824 */ /* 0x004fca00078e00ff */
[----:B------:R-:W2:Y:S01]  /*0c00*/  LDS R9, [R10+UR16] ;  /* 0x000000100a097984 */ /* 0x000ea20008000800 */
[----:B------:R-:W-:-:S05]  /*0c10*/  IADD3 R4, P1, R10, UR26, RZ ;  /* 0x0000001a0a047c10 */ /* 0x000fca000ff3e0ff */
[----:B------:R-:W-:-:S05]  /*0c20*/  IMAD.X R5, RZ, RZ, UR27, P1 ;  /* 0x0000001bff057e24 */ /* 0x000fca00088e06ff */
[----:B--2---:R2:W3:Y:S01]  /*0c30*/  ATOMG.E.EXCH.STRONG.GPU PT, RZ, [R4], R9 ;  /* 0x0000000904ff73a8 */ /* 0x0044e200041ee100 */
[----:B------:R-:W-:-:S04]  /*0c40*/  DEPBAR {5,4,3,2,1,0} ;  /* 0x0000003f0000791a */ /* 0x000fc80000000000 */
[----:B------:R2:W-:Y:S01]  /*0c50*/  UTMACCTL.IV [UR26] ;  /* 0x000000001a0079b9 */ /* 0x0005e20008000000 */
[----:B------:R-:W-:Y:S01]  /*0c60*/  NOP ;  /* 0x0000000000007918 */ /* 0x000fe20000000000 */
.L_x_28:
[----:B------:R-:W-:Y:S05]  /*0c70*/  @P0 BRA `(.L_x_29) ;  /* 0x00000000000c0947 */ /* 0x000fea0003800000 */
[----:B------:R0:W-:Y:S01]  /*0c80*/  UTMACMDFLUSH ;  /* 0x00000000000079b7 */ /* 0x0001e20000000000 */
[----:B------:R-:W-:Y:S05]  /*0c90*/  @P0 BRA `(.L_x_29) ;  /* 0x0000000000040947 */ /* 0x000fea0003800000 */
[----:B------:R-:W-:-:S04]  /*0ca0*/  DEPBAR.LE SB0, 0x0 ;  /* 0x000080000000791a */ /* 0x000fc80000000000 */
.L_x_29:
[----:B------:R-:W-:Y:S05]  /*0cb0*/  WARPSYNC.ALL ;  /* 0x0000000000007948 */ /* 0x000fea0003800000 */
[----:B---3--:R-:W-:Y:S06]  /*0cc0*/  BAR.SYNC.DEFER_BLOCKING 0x0 ;  /* 0x0000000000007b1d */ /* 0x008fec0000010000 */
[----:B------:R-:W-:Y:S02]  /*0cd0*/  BSSY B3, `(.L_x_30) ;  /* 0x000000b000037945 */ /* 0x000fe40003800000 */
[----:B------:R-:W-:Y:S06]  /*0ce0*/  BAR.SYNC.DEFER_BLOCKING 0x0 ;  /* 0x0000000000007b1d */ /* 0x000fec0000010000 */
[----:B------:R3:W-:Y:S01]  /*0cf0*/  @!P0 STS [R8], RZ ;  /* 0x000000ff08008388 */ /* 0x0007e20000000800 */
[----:B------:R-:W-:Y:S01]  /*0d00*/  NOP ;  /* 0x0000000000007918 */ /* 0x000fe20000000000 */
[----:B------:R-:W-:Y:S05]  /*0d10*/  @P2 BRA `(.L_x_31) ;  /* 0x0000000000182947 */ /* 0x000fea0003800000 */
[----:B--2-4-:R-:W2:Y:S01]  /*0d20*/  LDS R4, [UR16+0x8] ;  /* 0x00000810ff047984 */ /* 0x014ea20008000800 */
[----:B---3-5:R-:W3:Y:S01]  /*0d30*/  LDC.64 R8, c[0x0][0x220] ;  /* 0x00008800ff087b82 */ /* 0x028ee20000000a00 */
[----:B------:R-:W-:Y:S02]  /*0d40*/  IMAD.MOV.U32 R5, RZ, RZ, 0x70 ;  /* 0x00000070ff057424 */ /* 0x000fe400078e00ff */
[----:B---3--:R3:W-:Y:S03]  /*0d50*/  STS.64 [UR16], R8 ;  /* 0x00000008ff007988 */ /* 0x0087e60008000a10 */
[----:B--2---:R-:W-:-:S05]  /*0d60*/  LOP3.LUT R4, R4, 0x10, R5, 0xd8, !PT ;  /* 0x0000001004047812 */ /* 0x004fca00078ed805 */
[----:B------:R3:W-:Y:S02]  /*0d70*/  STS [UR16+0x8], R4 ;  /* 0x00000804ff007988 */ /* 0x0007e40008000810 */
.L_x_31:
[----:B--2---:R-:W-:Y:S05]  /*0d80*/  BSYNC B3 ;  /* 0x0000000000037941 */ /* 0x004fea0003800000 */
.L_x_30:
[----:B------:R-:W-:Y:S04]  /*0d90*/  BSSY B4, `(.L_x_32) ;  /* 0x0000011000047945 */ /* 0x000fe80003800000 */
[----:B------:R-:W-:Y:S04]  /*0da0*/  BSSY B3, `(.L_x_33) ;  /* 0x000000e000037945 */ /* 0x000fe80003800000 */
[----:B------:R-:W-:Y:S05]  /*0db0*/  @P2 BRA `(.L_x_34) ;  /* 0x0000000000242947 */ /* 0x000fea0003800000 */
[----:B---34-:R-:W2:Y:S01]  /*0dc0*/  LDS R4, [UR16+0x34] ;  /* 0x00003410ff047984 */ /* 0x018ea20008000800 */
[----:B------:R-:W-:-:S05]  /*0dd0*/  IMAD.MOV.U32 R5, RZ, RZ, 0x3f000000 ;  /* 0x3f000000ff057424 */ /* 0x000fca00078e00ff */
[----:B--2---:R-:W-:-:S05]  /*0de0*/  LOP3.LUT R4, R4, 0xff000000, R5, 0xb8, !PT ;  /* 0xff00000004047812 */ /* 0x004fca00078eb805 */
[----:B------:R2:W-:Y:S01]  /*0df0*/  STS [UR16+0x34], R4 ;  /* 0x00003404ff007988 */ /* 0x0005e20008000810 */
[----:B------:R-:W-:Y:S05]  /*0e00*/  @P2 BRA `(.L_x_35) ;  /* 0x00000000001c2947 */ /* 0x000fea0003800000 */
[----:B--2---:R-:W2:Y:S01]  /*0e10*/  LDS R4, [UR16+0x38] ;  /* 0x00003810ff047984 */ /* 0x004ea20008000800 */
[----:B------:R-:W-:-:S05]  /*0e20*/  IMAD.MOV.U32 R5, RZ, RZ, 0x3f ;  /* 0x0000003fff057424 */ /* 0x000fca00078e00ff */
[----:B--2---:R-:W-:-:S05]  /*0e30*/  LOP3.LUT R4, R4, 0xff, R5, 0xb8, !PT ;  /* 0x000000ff04047812 */ /* 0x004fca00078eb805 */
[----:B------:R2:W-:Y:S02]  /*0e40*/  STS [UR16+0x38], R4 ;  /* 0x00003804ff007988 */ /* 0x0005e40008000810 */
.L_x_34:
[----:B------:R-:W-:Y:S05]  /*0e50*/  @P2 BREAK B3 ;  /* 0x0000000000032942 */ /* 0x000fea0003800000 */
[----:B------:R-:W-:Y:S05]  /*0e60*/  @P2 BRA `(.L_x_36) ;  /* 0x00000000000c2947 */ /* 0x000fea0003800000 */
[----:B------:R1:W-:Y:S02]  /*0e70*/  STS [UR16+0x20], R3 ;  /* 0x00002003ff007988 */ /* 0x0003e40008000810 */
.L_x_35:
[----:B------:R-:W-:Y:S05]  /*0e80*/  BSYNC B3 ;  /* 0x0000000000037941 */ /* 0x000fea0003800000 */
.L_x_33:
[----:B------:R1:W-:Y:S02]  /*0e90*/  @!P2 STS [UR16+0x24], R2 ;  /* 0x00002402ff00a988 */ /* 0x0003e40008000810 */
.L_x_36:
[----:B------:R-:W-:Y:S05]  /*0ea0*/  BSYNC B4 ;  /* 0x0000000000047941 */ /* 0x000fea0003800000 */
.L_x_32:
[----:B------:R-:W-:Y:S05]  /*0eb0*/  WARPSYNC.ALL ;  /* 0x0000000000007948 */ /* 0x000fea0003800000 */
[----:B------:R-:W-:Y:S04]  /*0ec0*/  BSSY B4, `(.L_x_37) ;  /* 0x000000e000047945 */ /* 0x000fe80003800000 */
[----:B------:R-:W-:Y:S05]  /*0ed0*/  @P2 BRA `(.L_x_38) ;  /* 0x0000000000302947 */ /* 0x000fea0003800000 */
[----:B-1----:R-:W1:Y:S01]  /*0ee0*/  LDS R3, [UR16+0x34] ;  /* 0x00003410ff037984 */ /* 0x002e620008000800 */
[----:B--234-:R-:W2:Y:S03]  /*0ef0*/  LDC.64 R4, c[0x0][0x248] ;  /* 0x00009200ff047b82 */ /* 0x01cea60000000a00 */
        /* <DEDUP_REMOVED lines=10> */
.L_x_38:
[----:B------:R-:W-:Y:S05]  /*0fa0*/  BSYNC B4 ;  /* 0x0000000000047941 */ /* 0x000fea0003800000 */
.L_x_37:
[----:B------:R-:W-:Y:S04]  /*0fb0*/  BSSY B4, `(.L_x_39) ;  /* 0x000001a000047945 */ /* 0x000fe80003800000 */
[----:B------:R-:W-:Y:S04]  /*0fc0*/  BSSY B5, `(.L_x_40) ;  /* 0x0000015000057945 */ /* 0x000fe80003800000 */
[----:B------:R-:W-:Y:S05]  /*0fd0*/  @P2 BRA `(.L_x_41) ;  /* 0x0000000000202947 */ /* 0x000fea0003800000 */
[----:B-12---:R-:W1:Y:S02]  /*0fe0*/  LDS R2, [UR16+0x34] ;  /* 0x00003410ff027984 */ /* 0x006e640008000800 */
[----:B-1----:R-:W-:-:S05]  /*0ff0*/  LOP3.LUT R2, R2, 0x38, RZ, 0xb8, !PT ;  /* 0x0000003802027812 */ /* 0x002fca00078eb8ff */
[----:B------:R1:W-:Y:S01]  /*1000*/  STS [UR16+0x34], R2 ;  /* 0x00003402ff007988 */ /* 0x0003e20008000810 */
[----:B------:R-:W-:Y:S05]  /*1010*/  @P2 BRA `(.L_x_42) ;  /* 0x0000000000202947 */ /* 0x000fea0003800000 */
[----:B-1----:R-:W1:Y:S01]  /*1020*/  LDS R2, [UR16+0x8] ;  /* 0x00000810ff027984 */ /* 0x002e620008000800 */
[----:B------:R-:W-:-:S05]  /*1030*/  IMAD.MOV.U32 R3, RZ, RZ, 0x780 ;  /* 0x00000780ff037424 */ /* 0x000fca00078e00ff */
[----:B-1----:R-:W-:-:S05]  /*1040*/  LOP3.LUT R2, R2, 0x500, R3, 0xd8, !PT ;  /* 0x0000050002027812 */ /* 0x002fca00078ed803 */
[----:B------:R1:W-:Y:S02]  /*1050*/  STS [UR16+0x8], R2 ;  /* 0x00000802ff007988 */ /* 0x0003e40008000810 */
.L_x_41:
[----:B------:R-:W-:Y:S05]  /*1060*/  @P2 BRA `(.L_x_43) ;  /* 0x0000000000282947 */ /* 0x000fea0003800000 */
[----:B-12---:R-:W1:Y:S02]  /*1070*/  LDS R2, [UR16+0x8] ;  /* 0x00000810ff027984 */ /* 0x006e640008000800 */
[----:B-1----:R-:W-:-:S05]  /*1080*/  LOP3.LUT R2, R2, 0x1800, RZ, 0xb8, !PT ;  /* 0x0000180002027812 */ /* 0x002fca00078eb8ff */
[----:B------:R2:W-:Y:S02]  /*1090*/  STS [UR16+0x8], R2 ;  /* 0x00000802ff007988 */ /* 0x0005e40008000810 */
.L_x_42:
[----:B------:R-:W-:Y:S05]  /*10a0*/  @P2 BREAK B5 ;  /* 0x0000000000052942 */ /* 0x000fea0003800000 */
[----:B------:R-:W-:Y:S05]  /*10b0*/  @P2 BRA `(.L_x_44) ;  /* 0x0000000000242947 */ /* 0x000fea0003800000 */
[----:B-12---:R-:W1:Y:S01]  /*10c0*/  LDS R2, [UR16+0x8] ;  /* 0x00000810ff027984 */ /* 0x006e620008000800 */
[----:B------:R-:W-:-:S05]  /*10d0*/  IMAD.MOV.U32 R3, RZ, RZ, 0x6000 ;  /* 0x00006000ff037424 */ /* 0x000fca00078e00ff */
[----:B-1----:R-:W-:-:S04]  /*10e0*/  LOP3.LUT R2, R2, 0x6000, R3, 0xd8, !PT ;  /* 0x0000600002027812 */ /* 0x002fc800078ed803 */
[----:B------:R-:W-:-:S05]  /*10f0*/  LOP3.LUT R2, R2, 0x400000, RZ, 0xb8, !PT ;  /* 0x0040000002027812 */ /* 0x000fca00078eb8ff */
[----:B------:R1:W-:Y:S02]  /*1100*/  STS [UR16+0x8], R2 ;  /* 0x00000802ff007988 */ /* 0x0003e40008000810 */
.L_x_43:
[----:B------:R-:W-:Y:S05]  /*1110*/  BSYNC B5 ;  /* 0x0000000000057941 */ /* 0x000fea0003800000 */
.L_x_40:
[----:B-12---:R-:W1:Y:S02]  /*1120*/  @!P2 LDS R2, [UR16+0x8] ;  /* 0x00000810ff02a984 */ /* 0x006e640008000800 */
[----:B-1----:R-:W-:-:S05]  /*1130*/  @!P2 LOP3.LUT R2, R2, 0x8000, RZ, 0xb8, !PT ;  /* 0x000080000202a812 */ /* 0x002fca00078eb8ff */
[----:B------:R1:W-:Y:S02]  /*1140*/  @!P2 STS [UR16+0x8], R2 ;  /* 0x00000802ff00a988 */ /* 0x0003e40008000810 */
.L_x_44:
[----:B------:R-:W-:Y:S05]  /*1150*/  BSYNC B4 ;  /* 0x0000000000047941 */ /* 0x000fea0003800000 */
.L_x_39:
[----:B------:R-:W-:Y:S05]  /*1160*/  WARPSYNC.ALL ;  /* 0x0000000000007948 */ /* 0x000fea0003800000 */
[----:B------:R-:W-:-:S04]  /*1170*/  UIADD3 UR5, UR5, 0x100, URZ ;  /* 0x0000010005057890 */ /* 0x000fc8000fffe03f */
[----:B------:R-:W-:-:S04]  /*1180*/  UIADD3 UR28, UP0, UR5, UR28, URZ ;  /* 0x0000001c051c7290 */ /* 0x000fc8000ff1e03f */
[----:B------:R-:W-:Y:S01]  /*1190*/  ULEA.HI.X.SX32 UR29, UR5, UR29, 0x1, UP0 ;  /* 0x0000001d051d7291 */ /* 0x000fe200080f0e3f */
[----:B------:R-:W-:Y:S11]  /*11a0*/  @P0 BRA `(.L_x_45) ;  /* 0x0000000000280947 */ /* 0x000ff60003800000 */
[----:B-12---:R-:W3:Y:S01]  /*11b0*/  S2R R2, SR_LANEID ;  /* 0x0000000000027919 */ /* 0x006ee20000000000 */
[----:B------:R-:W-:Y:S05]  /*11c0*/  WARPSYNC.ALL ;  /* 0x0000000000007948 */ /* 0x000fea0003800000 */
[----:B---34-:R-:W-:-:S05]  /*11d0*/  IMAD.SHL.U32 R4, R2, 0x4, RZ ;  /* 0x0000000402047824 */ /* 0x018fca00078e00ff */
[----:B------:R-:W1:Y:S01]  /*11e0*/  LDS R5, [R4+UR16] ;  /* 0x0000001004057984 */ /* 0x000e620008000800 */
[----:B------:R-:W-:-:S05]  /*11f0*/  IADD3 R2, P1, R4, UR28, RZ ;  /* 0x0000001c04027c10 */ /* 0x000fca000ff3e0ff */
[----:B------:R-:W-:-:S05]  /*1200*/  IMAD.X R3, RZ, RZ, UR29, P1 ;  /* 0x0000001dff037e24 */ /* 0x000fca00088e06ff */
[----:B-1----:R1:W2:Y:S01]  /*1210*/  ATOMG.E.EXCH.STRONG.GPU PT, RZ, [R2], R5 ;  /* 0x0000000502ff73a8 */ /* 0x0022a200041ee100 */
[----:B------:R-:W-:-:S04]  /*1220*/  DEPBAR {5,4,3,2,1,0} ;  /* 0x0000003f0000791a */ /* 0x000fc80000000000 */
[----:B------:R1:W-:Y:S01]  /*1230*/  UTMACCTL.IV [UR28] ;  /* 0x000000001c0079b9 */ /* 0x0003e20008000000 */
[----:B------:R-:W-:Y:S01]  /*1240*/  NOP ;  /* 0x0000000000007918 */ /* 0x000fe20000000000 */
.L_x_45:
[----:B------:R-:W-:Y:S05]  /*1250*/  @P0 BRA `(.L_x_46) ;  /* 0x00000000000c0947 */ /* 0x000fea0003800000 */
[----:B------:R0:W-:Y:S01]  /*1260*/  UTMACMDFLUSH ;  /* 0x00000000000079b7 */ /* 0x0001e20000000000 */
[----:B------:R-:W-:Y:S05]  /*1270*/  @P0 BRA `(.L_x_46) ;  /* 0x0000000000040947 */ /* 0x000fea0003800000 */
[----:B------:R-:W-:-:S04]  /*1280*/  DEPBAR.LE SB0, 0x0 ;  /* 0x000080000000791a */ /* 0x000fc80000000000 */
.L_x_46:
[----:B------:R-:W-:Y:S05]  /*1290*/  WARPSYNC.ALL ;  /* 0x0000000000007948 */ /* 0x000fea0003800000 */
[----:B--2---:R-:W-:Y:S01]  /*12a0*/  BAR.SYNC.DEFER_BLOCKING 0x0 ;  /* 0x0000000000007b1d */ /* 0x004fe20000010000 */
[----:B------:R-:W-:Y:S01]  /*12b0*/  ISETP.GE.AND P0, PT, R7, 0x1, PT ;  /* 0x000000010700780c */ /* 0x000fe20003f06270 */
[----:B------:R-:W-:Y:S01]  /*12c0*/  USHF.L.U32 UR11, UR36, 0x6, URZ ;  /* 0x00000006240b7899 */ /* 0x000fe2000800063f */
[----:B------:R-:W-:Y:S01]  /*12d0*/  CS2R R24, SRZ ;  /* 0x0000000000187805 */ /* 0x000fe2000001ff00 */
[----:B------:R-:W-:Y:S01]  /*12e0*/  USHF.L.U32 UR15, UR25, 0x6, URZ ;  /* 0x00000006190f7899 */ /* 0x000fe2000800063f */
[----:B------:R-:W-:Y:S01]  /*12f0*/  CS2R R26, SRZ ;  /* 0x00000000001a7805 */ /* 0x000fe2000001ff00 */
[----:B------:R-:W-:Y:S01]  /*1300*/  VOTEU.ALL UP0, P2 ;  /* 0x00000000003f7886 */ /* 0x000fe20001000000 */
[----:B------:R-:W-:Y:S01]  /*1310*/  UMOV UR6, 0x1 ;  /* 0x0000000100067882 */ /* 0x000fe20000000000 */
[----:B------:R-:W-:Y:S01]  /*1320*/  VOTEU.ALL UP1, P2 ;  /* 0x00000000003f7886 */ /* 0x000fe20001020000 */
[----:B------:R-:W-:-:S02]  /*1330*/  CS2R R28, SRZ ;  /* 0x00000000001c7805 */ /* 0x000fc4000001ff00 */
[----:B------:R-:W-:Y:S01]  /*1340*/  CS2R R30, SRZ ;  /* 0x00000000001e7805 */ /* 0x000fe2000001ff00 */
[----:B------:R-:W-:-:S04]  /*1350*/  @!UP0 UIADD3 UR8, -UR6, 0x100000, URZ ;  /* 0x0010000006088890 */ /* 0x000fc8000fffe13f */
[----:B------:R-:W-:Y:S02]  /*1360*/  @!UP0 USHF.L.U32 UR9, UR8, 0xb, URZ ;  /* 0x0000000b08098899 */ /* 0x000fe4000800063f */
[----:B------:R-:W-:Y:S01]  /*1370*/  @!UP0 USHF.L.U32 UR8, UR8, 0x1, URZ ;  /* 0x0000000108088899 */ /* 0x000fe2000800063f */
[----:B------:R-:W-:Y:S01]  /*1380*/  CS2R R32, SRZ ;  /* 0x0000000000207805 */ /* 0x000fe2000001ff00 */
[----:B------:R-:W-:-:S04]  /*1390*/  @!UP0 UIADD3 UR6, -UR6, 0x100000, URZ ;  /* 0x0010000006068890 */ /* 0x000fc8000fffe13f */
[----:B------:R-:W-:Y:S02]  /*13a0*/  @!UP0 USHF.L.U32 UR7, UR6, 0xb, URZ ;  /* 0x0000000b06078899 */ /* 0x000fe4000800063f */
[----:B------:R-:W-:Y:S01]  /*13b0*/  @!UP0 USHF.L.U32 UR6, UR6, 0x1, URZ ;  /* 0x0000000106068899 */ /* 0x000fe2000800063f */
[----:B------:R-:W-:Y:S01]  /*13c0*/  CS2R R34, SRZ ;  /* 0x0000000000227805 */ /* 0x000fe2000001ff00 */
[----:B------:R-:W-:Y:S01]  /*13d0*/  VOTEU.ALL UP0, P2 ;  /* 0x00000000003f7886 */ /* 0x000fe20001000000 */
[----:B------:R-:W-:Y:S02]  /*13e0*/  CS2R R36, SRZ ;  /* 0x0000000000247805 */ /* 0x000fe4000001ff00 */
[----:B------:R-:W-:Y:S01]  /*13f0*/  CS2R R38, SRZ ;  /* 0x0000000000267805 */ /* 0x000fe2000001ff00 */
[----:B------:R-:W2:Y:S02]  /*1400*/  FENCE.VIEW.ASYNC.S ;  /* 0x00000000000073c6 */ /* 0x000ea40000000000 */
[----:B--2---:R2:W4:Y:S02]  /*1410*/  @!UP0 SYNCS.EXCH.64 URZ, [UR16+0x8000], UR8 ;  /* 0x00800008103f85b2 */ /* 0x0045240008000100 */
[----:B----4-:R-:W-:Y:S06]  /*1420*/  BAR.SYNC.DEFER_BLOCKING 0x0 ;  /* 0x0000000000007b1d */ /* 0x010fec0000010000 */
[----:B------:R2:W4:Y:S01]  /*1430*/  @!UP1 SYNCS.EXCH.64 URZ, [UR16+0x8008], UR6 ;  /* 0x00800806103f95b2 */ /* 0x0005220008000100 */
[----:B------:R-:W-:Y:S05]  /*1440*/  @!P0 BRA `(.L_x_47) ;  /* 0x0000000400348947 */ /* 0x000fea0003800000 */
[----:B---3--:R-:W3:Y:S01]  /*1450*/  LDC R4, c[0x0][0x230] ;  /* 0x00008c00ff047b82 */ /* 0x008ee20000000800 */
[----:B-1----:R-:W-:Y:S02]  /*1460*/  SHF.R.U32.HI R2, RZ, 0x5, R0 ;  /* 0x00000005ff027819 */ /* 0x002fe40000011600 */
[----:B------:R-:W-:Y:S02]  /*1470*/  CS2R R24, SRZ ;  /* 0x0000000000187805 */ /* 0x000fe4000001ff00 */
[----:B------:R-:W-:Y:S02]  /*1480*/  CS2R R26, SRZ ;  /* 0x00000000001a7805 */ /* 0x000fe4000001ff00 */
[----:B------:R-:W-:Y:S02]  /*1490*/  CS2R R28, SRZ ;  /* 0x00000000001c7805 */ /* 0x000fe4000001ff00 */
[----:B------:R-:W-:Y:S02]  /*14a0*/  R2UR UR18, R2 ;  /* 0x00000000021272ca */ /* 0x000fe400000e0000 */
[----:B------:R-:W-:-:S02]  /*14b0*/  CS2R R30, SRZ ;  /* 0x00000000001e7805 */ /* 0x000fc4000001ff00 */
[----:B------:R-:W-:Y:S02]  /*14c0*/  CS2R R32, SRZ ;  /* 0x0000000000207805 */ /* 0x000fe4000001ff00 */
[----:B------:R-:W-:Y:S02]  /*14d0*/  CS2R R34, SRZ ;  /* 0x0000000000227805 */ /* 0x000fe4000001ff00 */
[----:B------:R-:W-:Y:S02]  /*14e0*/  CS2R R36, SRZ ;  /* 0x0000000000247805 */ /* 0x000fe4000001ff00 */
[----:B------:R-:W-:Y:S01]  /*14f0*/  CS2R R38, SRZ ;  /* 0x0000000000267805 */ /* 0x000fe2000001ff00 */
[----:B------:R-:W-:Y:S01]  /*1500*/  UMOV UR5, URZ ;  /* 0x0000003f00057c82 */ /* 0x000fe20008000000 */
[----:B------:R-:W-:-:S05]  /*1510*/  UMOV UR10, URZ ;  /* 0x0000003f000a7c82 */ /* 0x000fca0008000000 */
.L_x_49:
[----:B----4-:R-:W-:Y:S01]  /*1520*/  BAR.SYNC.DEFER_BLOCKING 0x0 ;  /* 0x0000000000007b1d */ /* 0x010fe20000010000 */
[----:B------:R-:W-:Y:S01]  /*1530*/  ULEA UR32, UR5, UR16, 0x3 ;  /* 0x0000001005207291 */ /* 0x000fe2000f8e183f */
[----:B------:R-:W-:Y:S01]  /*1540*/  @!P2 IMAD.MOV.U32 R3, RZ, RZ, 0x4000 ;  /* 0x00004000ff03a424 */ /* 0x000fe200078e00ff */
[----:B------:R-:W-:Y:S01]  /*1550*/  ELECT P1, URZ, PT ;  /* 0x00000000003f782f */ /* 0x000fe20003820000 */
[----:B------:R-:W-:Y:S01]  /*1560*/  IMAD.U32 R2, RZ, RZ, UR4 ;  /* 0x00000004ff027e24 */ /* 0x000fe2000f8e00ff */
[----:B--2---:R-:W-:Y:S02]  /*1570*/  ULEA UR8, UR5, UR16, 0xd ;  /* 0x0000001005087291 */ /* 0x004fe4000f8e683f */
[----:B------:R-:W-:Y:S02]  /*1580*/  ISETP.LT.U32.AND P1, PT, R6, 0x20, P1 ;  /* 0x000000200600780c */ /* 0x000fe40000f21070 */
[----:B------:R-:W-:Y:S02]  /*1590*/  ELECT P0, URZ, PT ;  /* 0x00000000003f782f */ /* 0x000fe40003800000 */
[----:B------:R-:W-:Y:S01]  /*15a0*/  SHF.L.U32 R2, R2, 0x1f, RZ ;  /* 0x0000001f02027819 */ /* 0x000fe200000006ff */
[----:B------:R-:W-:Y:S01]  /*15b0*/  UIADD3 UR12, UR8, 0x4000, URZ ;  /* 0x00004000080c7890 */ /* 0x000fe2000fffe03f */
[----:B------:R-:W-:Y:S01]  /*15c0*/  ISETP.LT.U32.AND P0, PT, R6, 0x20, P0 ;  /* 0x000000200600780c */ /* 0x000fe20000701070 */
[----:B------:R-:W-:Y:S01]  /*15d0*/  UMOV UR14, UR10 ;  /* 0x0000000a000e7c82 */ /* 0x000fe20008000000 */
[----:B------:R-:W-:-:S02]  /*15e0*/  USHF.L.U32 UR17, UR18, 0x6, URZ ;  /* 0x0000000612117899 */ /* 0x000fc4000800063f */
[----:B------:R-:W-:Y:S02]  /*15f0*/  USHF.R.U32.HI UR20, URZ, 0x4, UR8 ;  /* 0x000000043f147899 */ /* 0x000fe40008011608 */
[----:B------:R-:W-:Y:S01]  /*1600*/  ULOP3.LUT UR17, UR17, 0x100, URZ, 0xc0, !UPT ;  /* 0x0000010011117892 */ /* 0x000fe2000f8ec03f */
[----:B------:R-:W-:Y:S01]  /*1610*/  VOTEU.ANY UP0, P1 ;  /* 0x00000000003f7886 */ /* 0x000fe20000800100 */
[----:B------:R-:W-:Y:S02]  /*1620*/  VOTEU.ANY UP2, P1 ;  /* 0x00000000003f7886 */ /* 0x000fe40000840100 */
[----:B------:R-:W-:Y:S01]  /*1630*/  ULEA.HI UR17, UR12, UR17, URZ, 0x1c ;  /* 0x000000110c117291 */ /* 0x000fe2000f8fe03f */
[----:B------:R1:W-:Y:S01]  /*1640*/  @!P2 SYNCS.ARRIVE.TRANS64 RZ, [UR32+0x8000], R3 ;  /* 0x00800003ffffa9a7 */ /* 0x0003e20008000020 */
[----:B------:R2:W-:Y:S06]  /*1650*/  MEMBAR.ALL.CTA ;  /* 0x0000000000007992 */ /* 0x0005ec0000008000 */
[----:B--2---:R-:W2:Y:S01]  /*1660*/  FENCE.VIEW.ASYNC.S ;  /* 0x00000000000073c6 */ /* 0x004ea20000000000 */
[----:B------:R-:W-:Y:S01]  /*1670*/  @UP0 UIADD3 UR9, UR32, 0x8000, URZ ;  /* 0x0000800020090890 */ /* 0x000fe2000fffe03f */
[----:B------:R-:W-:Y:S01]  /*1680*/  @UP0 UMOV UR6, UR24 ;  /* 0x0000001800060c82 */ /* 0x000fe20008000000 */
[----:B------:R-:W-:Y:S01]  /*1690*/  @UP0 UMOV UR7, UR19 ;  /* 0x0000001300070c82 */ /* 0x000fe20008000000 */
[----:B--2---:R-:W-:Y:S01]  /*16a0*/  VOTEU.ANY UP1, P0 ;  /* 0x00000000003f7886 */ /* 0x004fe20000020100 */
[----:B------:R-:W-:Y:S01]  /*16b0*/  VOTEU.ANY UP3, P0 ;  /* 0x00000000003f7886 */ /* 0x000fe20000060100 */
[----:B------:R-:W-:-:S02]  /*16c0*/  USGXT.U32 UR20, UR20, 0xe ;  /* 0x0000000e1414789a */ /* 0x000fc40008000000 */
[----:B------:R-:W-:Y:S02]  /*16d0*/  ULOP3.LUT UR22, UR17, 0x3fff, URZ, 0xc0, !UPT ;  /* 0x00003fff11167892 */ /* 0x000fe4000f8ec03f */
[----:B------:R-:W-:Y:S01]  /*16e0*/  @UP1 UIADD3 UR13, UR32, 0x8000, URZ ;  /* 0x00008000200d1890 */ /* 0x000fe2000fffe03f */
[----:B------:R-:W-:Y:S01]  /*16f0*/  @UP1 UMOV UR30, UR26 ;  /* 0x0000001a001e1c82 */ /* 0x000fe20008000000 */
[----:B------:R-:W-:Y:S01]  /*1700*/  @UP1 UMOV UR31, UR27 ;  /* 0x0000001b001f1c82 */ /* 0x000fe20008000000 */
[----:B------:R-:W-:Y:S01]  /*1710*/  UMOV UR21, 0x40000040 ;  /* 0x4000004000157882 */ /* 0x000fe20000000000 */
[----:B------:R-:W-:Y:S01]  /*1720*/  UMOV UR23, 0x40000040 ;  /* 0x4000004000177882 */ /* 0x000fe20000000000 */
[----:B------:R-:W-:Y:S06]  /*1730*/  BAR.SYNC.DEFER_BLOCKING 0x0 ;  /* 0x0000000000007b1d */ /* 0x000fec0000010000 */
[----:B------:R1:W-:Y:S02]  /*1740*/  @UP2 UTMALDG.2D [UR8], [UR6] ;  /* 0x00000008060025b4 */ /* 0x0003e40008008000 */
[----:B------:R-:W-:Y:S06]  /*1750*/  BAR.SYNC.DEFER_BLOCKING 0x0 ;  /* 0x0000000000007b1d */ /* 0x000fec0000010000 */
[----:B------:R1:W-:Y:S02]  /*1760*/  @UP3 UTMALDG.2D [UR12], [UR30] ;  /* 0x0000000c1e0035b4 */ /* 0x0003e40008008000 */
[----:B------:R-:W-:Y:S06]  /*1770*/  BAR.SYNC.DEFER_BLOCKING 0x0 ;  /* 0x0000000000007b1d */ /* 0x000fec0000010000 */
[----:B------:R-:W2:Y:S02]  /*1780*/  SYNCS.PHASECHK.TRANS64.TRYWAIT P0, [UR32+0x8000], R2 ;  /* 0x00800002ff0075a7 */ /* 0x000ea40008000160 */
[----:B-12---:R-:W-:Y:S05]  /*1790*/  @!P0 BRA `(.L_x_48) ;  /* 0x0000000400108947 */ /* 0x006fea0003800000 */
.L_x_50:
[----:B------:R-:W-:Y:S02]  /*17a0*/  WARPGROUP.DEPBAR.LE gsb0, 0x0 ;  /* 0x00008000000079c5 */ /* 0x000fe40000010000 */
[----:B------:R-:W-:Y:S01]  /*17b0*/  WARPGROUP.ARRIVE ;  /* 0x00000000000079c5 */ /* 0x000fe20000000000 */
[----:B------:R-:W-:Y:S01]  /*17c0*/  UMOV UR6, URZ ;  /* 0x0000003f00067c82 */ /* 0x000fe20008000000 */
[----:B------:R-:W-:Y:S01]  /*17d0*/  UMOV UR7, URZ ;  /* 0x0000003f00077c82 */ /* 0x000fe20008000000 */
[----:B------:R-:W-:Y:S02]  /*17e0*/  UIADD3 UR10, UR10, 0x40, URZ ;  /* 0x000000400a0a7890 */ /* 0x000fe4000fffe03f */
[----:B------:R-:W-:Y:S01]  /*17f0*/  UIADD3 UR5, UR5, 0x1, URZ ;  /* 0x0000000105057890 */ /* 0x000fe2000fffe03f */
[----:B------:R-:W-:Y:S01]  /*1800*/  HGMMA.64x32x16.F32.BF16 R24, gdesc[UR20], R24 ;  /* 0x00600000141879f0 */ /* 0x000fe20008701818 */
[----:B------:R-:W-:Y:S02]  /*1810*/  UIADD3 UR20, UP0, UR20, 0x2, URZ ;  /* 0x0000000214147890 */ /* 0x000fe4000ff1e03f */
[----:B------:R-:W-:Y:S01]  /*1820*/  UIADD3 UR22, UP1, UR22, 0x2, URZ ;  /* 0x0000000216167890 */ /* 0x000fe2000ff3e03f */
[----:B---3--:R-:W-:Y:S01]  /*1830*/  ISETP.LE.AND P0, PT, R4, UR10, PT ;  /* 0x0000000a04007c0c */ /* 0x008fe2000bf03270 */
[----:B------:R-:W-:-:S02]  /*1840*/  UIADD3.X UR21, UR6, 0x40000040, URZ, UP0, !UPT ;  /* 0x4000004006157890 */ /* 0x000fc400087fe43f */
[----:B------:R-:W-:Y:S02]  /*1850*/  UIADD3.X UR23, UR7, 0x40000040, URZ, UP1, !UPT ;  /* 0x4000004007177890 */ /* 0x000fe40008ffe43f */
[----:B------:R-:W-:Y:S02]  /*1860*/  UIADD3.64 UR32, UR20, 0x2, URZ ;  /* 0x0000000214207897 */ /* 0x000fe4000fffe03f */
[----:B------:R-:W-:Y:S02]  /*1870*/  UIADD3.64 UR34, UR22, 0x2, URZ ;  /* 0x0000000216227897 */ /* 0x000fe4000fffe03f */
[----:B------:R-:W-:-:S04]  /*1880*/  UISETP.NE.U32.AND UP0, UPT, UR5, 0x2, UPT ;  /* 0x000000020500788c */ /* 0x000fc8000bf05070 */
[----:B------:R-:W-:Y:S02]  /*1890*/  USEL UR6, URZ, 0x1, UP0 ;  /* 0x000000013f067887 */ /* 0x000fe40008000000 */
[----:B------:R-:W-:Y:S02]  /*18a0*/  USEL UR5, UR5, URZ, UP0 ;  /* 0x0000003f05057287 */ /* 0x000fe40008000000 */
[----:B------:R-:W-:Y:S01]  /*18b0*/  ULOP3.LUT UR4, UR4, UR6, URZ, 0x3c, !UPT ;  /* 0x0000000604047292 */ /* 0x000fe2000f8e3c3f */
[----:B------:R-:W-:Y:S01]  /*18c0*/  HGMMA.64x32x16.F32.BF16 R24, gdesc[UR20], R24 ;  /* 0x00600000141879f0 */ /* 0x000fe20008701818 */
[----:B------:R-:W-:Y:S02]  /*18d0*/  UIADD3.64 UR20, UR20, 0x4, URZ ;  /* 0x0000000414147897 */ /* 0x000fe4000fffe03f */
[----:B------:R-:W-:Y:S01]  /*18e0*/  UIADD3.64 UR22, UR22, 0x4, URZ ;  /* 0x0000000416167897 */ /* 0x000fe2000fffe03f */
[----:B------:R-:W-:Y:S08]  /*18f0*/  HGMMA.64x32x16.F32.BF16 R24, gdesc[UR32], R24 ;  /* 0x00600000201879f0 */ /* 0x000ff00008701818 */
[----:B------:R-:W-:Y:S01]  /*1900*/  HGMMA.64x32x16.F32.BF16 R24, gdesc[UR20], R24, gsb0 ;  /* 0x00600000141879f0 */ /* 0x000fe20008001818 */
[----:B------:R-:W-:Y:S05]  /*1910*/  @!P0 BRA `(.L_x_49) ;  /* 0xfffffffc00008947 */ /* 0x000fea000383ffff */
.L_x_47:
[----:B------:R-:W-:Y:S02]  /*1920*/  WARPGROUP.DEPBAR.LE gsb0, 0x0 ;  /* 0x00008000000079c5 */ /* 0x000fe40000010000 */
[----:B----4-:R-:W-:Y:S01]  /*1930*/  BAR.SYNC.DEFER_BLOCKING 0x0 ;  /* 0x0000000000007b1d */ /* 0x010fe20000010000 */
[C---:B-1----:R-:W-:Y:S01]  /*1940*/  IMAD.SHL.U32 R2, R0.reuse, 0x40, RZ ;  /* 0x0000004000027824 */ /* 0x042fe200078e00ff */
[----:B---3--:R-:W-:Y:S01]  /*1950*/  SHF.R.U32.HI R4, RZ, 0x1, R0 ;  /* 0x00000001ff047819 */ /* 0x008fe20000011600 */
[----:B------:R-:W-:Y:S01]  /*1960*/  IMAD.SHL.U32 R3, R0, 0x10, RZ ;  /* 0x0000001000037824 */ /* 0x000fe200078e00ff */
[----:B------:R-:W-:Y:S02]  /*1970*/  F2FP.BF16.F32.PACK_AB R24, R25, R24 ;  /* 0x000000181918723e */ /* 0x000fe400000010ff */
[----:B------:R-:W-:Y:S02]  /*1980*/  ELECT P0, URZ, PT ;  /* 0x00000000003f782f */ /* 0x000fe40003800000 */
[----:B------:R-:W-:Y:S01]  /*1990*/  LOP3.LUT R2, R2, 0x1800, RZ, 0xc0, !PT ;  /* 0x0000180002027812 */ /* 0x000fe200078ec0ff */
[----:B------:R-:W-:Y:S01]  /*19a0*/  UMOV UR17, UR15 ;  /* 0x0000000f00117c82 */ /* 0x000fe20008000000 */
[----:B------:R-:W-:Y:S01]  /*19b0*/  LOP3.LUT R5, R4, 0x40, RZ, 0xc0, !PT ;  /* 0x0000004004057812 */ /* 0x000fe200078ec0ff */
[----:B------:R-:W-:Y:S01]  /*19c0*/  UMOV UR18, UR11 ;  /* 0x0000000b00127c82 */ /* 0x000fe20008000000 */
[----:B------:R-:W-:-:S02]  /*19d0*/  LOP3.LUT R2, R2, 0x70, R3, 0xf8, !PT ;  /* 0x0000007002027812 */ /* 0x000fc400078ef803 */
[----:B------:R-:W-:Y:S01]  /*19e0*/  LOP3.LUT R5, R5, 0x10, R0, 0xf8, !PT ;  /* 0x0000001005057812 */ /* 0x000fe200078ef800 */
[----:B------:R-:W-:Y:S01]  /*19f0*/  IMAD.SHL.U32 R0, R0, 0x80, RZ ;  /* 0x0000008000007824 */ /* 0x000fe200078e00ff */
[----:B------:R-:W-:Y:S02]  /*1a00*/  F2FP.BF16.F32.PACK_AB R25, R27, R26 ;  /* 0x0000001a1b19723e */ /* 0x000fe400000010ff */
[----:B------:R-:W-:Y:S02]  /*1a10*/  LOP3.LUT R5, R2, R5, RZ, 0x3c, !PT ;  /* 0x0000000502057212 */ /* 0x000fe400078e3cff */
[----:B------:R-:W-:Y:S02]  /*1a20*/  F2FP.BF16.F32.PACK_AB R32, R33, R32 ;  /* 0x000000202120723e */ /* 0x000fe400000010ff */
[----:B------:R-:W-:Y:S02]  /*1a30*/  LOP3.LUT R0, R5, 0x780, R0, 0xf8, !PT ;  /* 0x0000078005007812 */ /* 0x000fe400078ef800 */
[----:B------:R-:W-:Y:S01]  /*1a40*/  F2FP.BF16.F32.PACK_AB R26, R29, R28 ;  /* 0x0000001c1d1a723e */ /* 0x000fe200000010ff */
[----:B------:R-:W1:Y:S02]  /*1a50*/  @!P2 SYNCS.CCTL.IV [UR16+0x8000] ;  /* 0x00800000ff00a9b1 */ /* 0x000e640008000010 */
[----:B-1----:R-:W-:Y:S01]  /*1a60*/  BAR.SYNC.DEFER_BLOCKING 0x0 ;  /* 0x0000000000007b1d */ /* 0x002fe20000010000 */
[C---:B------:R-:W-:Y:S01]  /*1a70*/  LOP3.LUT R2, R0.reuse, 0x20, RZ, 0x3c, !PT ;  /* 0x0000002000027812 */ /* 0x040fe200078e3cff */
[----:B------:R-:W-:Y:S01]  /*1a80*/  VIADD R0, R0, UR16 ;  /* 0x0000001000007c36 */ /* 0x000fe20008000000 */
[----:B------:R-:W-:-:S02]  /*1a90*/  F2FP.BF16.F32.PACK_AB R27, R31, R30 ;  /* 0x0000001e1f1b723e */ /* 0x000fc400000010ff */
[----:B------:R-:W-:Y:S01]  /*1aa0*/  F2FP.BF16.F32.PACK_AB R33, R35, R34 ;  /* 0x000000222321723e */ /* 0x000fe200000010ff */
[----:B------:R-:W-:Y:S01]  /*1ab0*/  VIADD R2, R2, UR16 ;  /* 0x0000001002027c36 */ /* 0x000fe20008000000 */
[----:B------:R-:W-:Y:S02]  /*1ac0*/  F2FP.BF16.F32.PACK_AB R34, R37, R36 ;  /* 0x000000242522723e */ /* 0x000fe400000010ff */
[----:B------:R-:W-:Y:S02]  /*1ad0*/  F2FP.BF16.F32.PACK_AB R35, R39, R38 ;  /* 0x000000262723723e */ /* 0x000fe400000010ff */
[----:B------:R-:W-:Y:S01]  /*1ae0*/  ISETP.LT.U32.AND P0, PT, R6, 0x20, P0 ;  /* 0x000000200600780c */ /* 0x000fe20000701070 */
[----:B------:R-:W1:Y:S02]  /*1af0*/  @!P2 SYNCS.CCTL.IV [UR16+0x8008] ;  /* 0x00800800ff00a9b1 */ /* 0x000e640008000010 */
[----:B-1----:R-:W-:Y:S10]  /*1b00*/  STSM.16.M88.4 [R0], R24 ;  /* 0x0000001800007844 */ /* 0x002ff40000000200 */
[----:B------:R-:W-:Y:S01]  /*1b10*/  VOTEU.ANY UP0, P0 ;  /* 0x00000000003f7886 */ /* 0x000fe20000000100 */
[----:B------:R-:W-:Y:S01]  /*1b20*/  VOTEU.ANY UP1, P0 ;  /* 0x00000000003f7886 */ /* 0x000fe20000020100 */
[----:B------:R-:W-:Y:S03]  /*1b30*/  STSM.16.M88.4 [R2], R32 ;  /* 0x0000002002007844 */ /* 0x000fe60000000200 */
[----:B--2---:R-:W-:Y:S01]  /*1b40*/  @UP0 UMOV UR6, UR28 ;  /* 0x0000001c00060c82 */ /* 0x004fe20008000000 */
[----:B------:R-:W-:Y:S01]  /*1b50*/  @UP0 UMOV UR7, UR29 ;  /* 0x0000001d00070c82 */ /* 0x000fe20008000000 */
[----:B------:R1:W-:Y:S06]  /*1b60*/  MEMBAR.ALL.CTA ;  /* 0x0000000000007992 */ /* 0x0003ec0000008000 */
[----:B-1----:R-:W1:Y:S02]  /*1b70*/  FENCE.VIEW.ASYNC.S ;  /* 0x00000000000073c6 */ /* 0x002e640000000000 */
[----:B-1----:R-:W-:Y:S06]  /*1b80*/  BAR.SYNC.DEFER_BLOCKING 0x0 ;  /* 0x0000000000007b1d */ /* 0x002fec0000010000 */
[----:B------:R1:W-:Y:S01]  /*1b90*/  @UP1 UTMASTG.2D [UR16], [UR6] ;  /* 0x00000010060013b5 */ /* 0x0003e20008008000 */
[----:B------:R0:W-:Y:S01]  /*1ba0*/  UTMACMDFLUSH ;  /* 0x00000000000079b7 */ /* 0x0001e20000000000 */
[----:B------:R-:W-:-:S04]  /*1bb0*/  DEPBAR.LE SB0, 0x0 ;  /* 0x000080000000791a */ /* 0x000fc80000000000 */
[----:B------:R-:W-:Y:S06]  /*1bc0*/  BAR.SYNC.DEFER_BLOCKING 0x0 ;  /* 0x0000000000007b1d */ /* 0x000fec0000010000 */
[----:B-1----:R-:W-:Y:S05]  /*1bd0*/  EXIT ;  /* 0x000000000000794d */ /* 0x002fea0003800000 */
.L_x_48:
[----:B------:R-:W1:Y:S02]  /*1be0*/  SYNCS.PHASECHK.TRANS64.TRYWAIT P0, [UR32+0x8000], R2 ;  /* 0x00800002ff0075a7 */ /* 0x000e640008000160 */
[----:B-1----:R-:W-:Y:S05]  /*1bf0*/  @!P0 BRA `(.L_x_48) ;  /* 0xfffffffc00f88947 */ /* 0x002fea000383ffff */
[----:B------:R-:W-:Y:S05]  /*1c00*/  BRA `(.L_x_50) ;  /* 0xfffffff800e47947 */ /* 0x000fea000383ffff */
.L_x_51:
[----:B------:R-:W-:-:S00]  /*1c10*/  BRA `(.L_x_51) ;  /* 0xfffffffc00fc7947 */ /* 0x000fc0000383ffff */
[----:B------:R-:W-:-:S00]  /*1c20*/  NOP ;  /* 0x0000000000007918 */ /* 0x000fc00000000000 */
        /* <DEDUP_REMOVED lines=13> */
.L_x_52:


//--------------------- .nv.shared.gluon_wgmma    --------------------------
	.section	.nv.shared.gluon_wgmma,"aw",@nobits
	.sectionflags	@""
	.align	16
	.zero		1024


//--------------------- .nv.shared.reserved.0     --------------------------
	.section	.nv.shared.reserved.0,"aw",@nobits
	.weak		__nv_reservedSMEM_offset_0_alias
	.size		__nv_reservedSMEM_offset_0_alias, 0, 0
	.other		__nv_reservedSMEM_offset_0_alias,@"STO_CUDA_RESERVED_SHARED STV_DEFAULT"
__nv_reservedSMEM_offset_0_alias:
	.zero		0


//--------------------- .nv.constant0.gluon_wgmma --------------------------
	.section	.nv.constant0.gluon_wgmma,"a",@progbits
	.sectionflags	@""
	.align	4
.nv.constant0.gluon_wgmma:
	.zero		608


//--------------------- SYMBOLS --------------------------

	.type		.nv.reservedSmem.offset0,@object
	.size		.nv.reservedSmem.offset0,0x4
